//
// Generated by NVIDIA NVVM Compiler
//
// Compiler Build ID: CL-36424714
// Cuda compilation tools, release 13.0, V13.0.88
// Based on NVVM 20.0.0
//

.version 9.0
.target sm_100
.address_size 64

	// .globl	_ZN3cub18CUB_300001_SM_10006detail11EmptyKernelIvEEvv
.global .align 1 .b8 _ZN34_INTERNAL_fca40747_4_k_cu_54babb5d4cuda3std3__45__cpo5beginE[1];
.global .align 1 .b8 _ZN34_INTERNAL_fca40747_4_k_cu_54babb5d4cuda3std3__45__cpo3endE[1];
.global .align 1 .b8 _ZN34_INTERNAL_fca40747_4_k_cu_54babb5d4cuda3std3__45__cpo6cbeginE[1];
.global .align 1 .b8 _ZN34_INTERNAL_fca40747_4_k_cu_54babb5d4cuda3std3__45__cpo4cendE[1];
.global .align 1 .b8 _ZN34_INTERNAL_fca40747_4_k_cu_54babb5d4cuda3std3__45__cpo6rbeginE[1];
.global .align 1 .b8 _ZN34_INTERNAL_fca40747_4_k_cu_54babb5d4cuda3std3__45__cpo4rendE[1];
.global .align 1 .b8 _ZN34_INTERNAL_fca40747_4_k_cu_54babb5d4cuda3std3__45__cpo7crbeginE[1];
.global .align 1 .b8 _ZN34_INTERNAL_fca40747_4_k_cu_54babb5d4cuda3std3__45__cpo5crendE[1];
.global .align 1 .b8 _ZN34_INTERNAL_fca40747_4_k_cu_54babb5d4cuda3std3__436_GLOBAL__N__fca40747_4_k_cu_54babb5d6ignoreE[1];
.global .align 1 .b8 _ZN34_INTERNAL_fca40747_4_k_cu_54babb5d4cuda3std3__419piecewise_constructE[1];
.global .align 1 .b8 _ZN34_INTERNAL_fca40747_4_k_cu_54babb5d4cuda3std3__48in_placeE[1];
.global .align 1 .b8 _ZN34_INTERNAL_fca40747_4_k_cu_54babb5d4cuda3std3__420unreachable_sentinelE[1];
.global .align 1 .b8 _ZN34_INTERNAL_fca40747_4_k_cu_54babb5d4cuda3std3__47nulloptE[1];
.global .align 1 .b8 _ZN34_INTERNAL_fca40747_4_k_cu_54babb5d4cuda3std3__48unexpectE[1];
.global .align 1 .b8 _ZN34_INTERNAL_fca40747_4_k_cu_54babb5d4cuda3std6ranges3__45__cpo4swapE[1];
.global .align 1 .b8 _ZN34_INTERNAL_fca40747_4_k_cu_54babb5d4cuda3std6ranges3__45__cpo9iter_moveE[1];
.global .align 1 .b8 _ZN34_INTERNAL_fca40747_4_k_cu_54babb5d4cuda3std6ranges3__45__cpo5beginE[1];
.global .align 1 .b8 _ZN34_INTERNAL_fca40747_4_k_cu_54babb5d4cuda3std6ranges3__45__cpo3endE[1];
.global .align 1 .b8 _ZN34_INTERNAL_fca40747_4_k_cu_54babb5d4cuda3std6ranges3__45__cpo6cbeginE[1];
.global .align 1 .b8 _ZN34_INTERNAL_fca40747_4_k_cu_54babb5d4cuda3std6ranges3__45__cpo4cendE[1];
.global .align 1 .b8 _ZN34_INTERNAL_fca40747_4_k_cu_54babb5d4cuda3std6ranges3__45__cpo7advanceE[1];
.global .align 1 .b8 _ZN34_INTERNAL_fca40747_4_k_cu_54babb5d4cuda3std6ranges3__45__cpo9iter_swapE[1];
.global .align 1 .b8 _ZN34_INTERNAL_fca40747_4_k_cu_54babb5d4cuda3std6ranges3__45__cpo4nextE[1];
.global .align 1 .b8 _ZN34_INTERNAL_fca40747_4_k_cu_54babb5d4cuda3std6ranges3__45__cpo4prevE[1];
.global .align 1 .b8 _ZN34_INTERNAL_fca40747_4_k_cu_54babb5d4cuda3std6ranges3__45__cpo4dataE[1];
.global .align 1 .b8 _ZN34_INTERNAL_fca40747_4_k_cu_54babb5d4cuda3std6ranges3__45__cpo5cdataE[1];
.global .align 1 .b8 _ZN34_INTERNAL_fca40747_4_k_cu_54babb5d4cuda3std6ranges3__45__cpo4sizeE[1];
.global .align 1 .b8 _ZN34_INTERNAL_fca40747_4_k_cu_54babb5d4cuda3std6ranges3__45__cpo5ssizeE[1];
.global .align 1 .b8 _ZN34_INTERNAL_fca40747_4_k_cu_54babb5d4cuda3std6ranges3__45__cpo8distanceE[1];
.global .align 1 .b8 _ZN34_INTERNAL_fca40747_4_k_cu_54babb5d6thrust24THRUST_300001_SM_1000_NS8cuda_cub3parE[1];
.global .align 1 .b8 _ZN34_INTERNAL_fca40747_4_k_cu_54babb5d6thrust24THRUST_300001_SM_1000_NS8cuda_cub10par_nosyncE[1];
.global .align 1 .b8 _ZN34_INTERNAL_fca40747_4_k_cu_54babb5d6thrust24THRUST_300001_SM_1000_NS6system6detail10sequential3seqE[1];
.global .align 1 .b8 _ZN34_INTERNAL_fca40747_4_k_cu_54babb5d6thrust24THRUST_300001_SM_1000_NS12placeholders2_1E[1];
.global .align 1 .b8 _ZN34_INTERNAL_fca40747_4_k_cu_54babb5d6thrust24THRUST_300001_SM_1000_NS12placeholders2_2E[1];
.global .align 1 .b8 _ZN34_INTERNAL_fca40747_4_k_cu_54babb5d6thrust24THRUST_300001_SM_1000_NS12placeholders2_3E[1];
.global .align 1 .b8 _ZN34_INTERNAL_fca40747_4_k_cu_54babb5d6thrust24THRUST_300001_SM_1000_NS12placeholders2_4E[1];
.global .align 1 .b8 _ZN34_INTERNAL_fca40747_4_k_cu_54babb5d6thrust24THRUST_300001_SM_1000_NS12placeholders2_5E[1];
.global .align 1 .b8 _ZN34_INTERNAL_fca40747_4_k_cu_54babb5d6thrust24THRUST_300001_SM_1000_NS12placeholders2_6E[1];
.global .align 1 .b8 _ZN34_INTERNAL_fca40747_4_k_cu_54babb5d6thrust24THRUST_300001_SM_1000_NS12placeholders2_7E[1];
.global .align 1 .b8 _ZN34_INTERNAL_fca40747_4_k_cu_54babb5d6thrust24THRUST_300001_SM_1000_NS12placeholders2_8E[1];
.global .align 1 .b8 _ZN34_INTERNAL_fca40747_4_k_cu_54babb5d6thrust24THRUST_300001_SM_1000_NS12placeholders2_9E[1];
.global .align 1 .b8 _ZN34_INTERNAL_fca40747_4_k_cu_54babb5d6thrust24THRUST_300001_SM_1000_NS12placeholders3_10E[1];
.global .align 1 .b8 _ZN34_INTERNAL_fca40747_4_k_cu_54babb5d6thrust24THRUST_300001_SM_1000_NS3seqE[1];

.visible .entry _ZN3cub18CUB_300001_SM_10006detail11EmptyKernelIvEEvv()
{


	ret;

}
	// .globl	_ZN3cub18CUB_300001_SM_10006detail9transform16transform_kernelINS2_10policy_hubILb1EN4cuda3std3__45tupleIJN6thrust24THRUST_300001_SM_1000_NS6detail15normal_iteratorINSA_10device_ptrIfEEEESF_EEEE10policy1000Ei13saxpy_functorSF_JPfSK_EEEvT0_iT1_T2_DpNS2_10kernel_argIT3_EE
.visible .entry _ZN3cub18CUB_300001_SM_10006detail9transform16transform_kernelINS2_10policy_hubILb1EN4cuda3std3__45tupleIJN6thrust24THRUST_300001_SM_1000_NS6detail15normal_iteratorINSA_10device_ptrIfEEEESF_EEEE10policy1000Ei13saxpy_functorSF_JPfSK_EEEvT0_iT1_T2_DpNS2_10kernel_argIT3_EE(
	.param .u32 _ZN3cub18CUB_300001_SM_10006detail9transform16transform_kernelINS2_10policy_hubILb1EN4cuda3std3__45tupleIJN6thrust24THRUST_300001_SM_1000_NS6detail15normal_iteratorINSA_10device_ptrIfEEEESF_EEEE10policy1000Ei13saxpy_functorSF_JPfSK_EEEvT0_iT1_T2_DpNS2_10kernel_argIT3_EE_param_0,
	.param .u32 _ZN3cub18CUB_300001_SM_10006detail9transform16transform_kernelINS2_10policy_hubILb1EN4cuda3std3__45tupleIJN6thrust24THRUST_300001_SM_1000_NS6detail15normal_iteratorINSA_10device_ptrIfEEEESF_EEEE10policy1000Ei13saxpy_functorSF_JPfSK_EEEvT0_iT1_T2_DpNS2_10kernel_argIT3_EE_param_1,
	.param .align 4 .b8 _ZN3cub18CUB_300001_SM_10006detail9transform16transform_kernelINS2_10policy_hubILb1EN4cuda3std3__45tupleIJN6thrust24THRUST_300001_SM_1000_NS6detail15normal_iteratorINSA_10device_ptrIfEEEESF_EEEE10policy1000Ei13saxpy_functorSF_JPfSK_EEEvT0_iT1_T2_DpNS2_10kernel_argIT3_EE_param_2[4],
	.param .align 8 .b8 _ZN3cub18CUB_300001_SM_10006detail9transform16transform_kernelINS2_10policy_hubILb1EN4cuda3std3__45tupleIJN6thrust24THRUST_300001_SM_1000_NS6detail15normal_iteratorINSA_10device_ptrIfEEEESF_EEEE10policy1000Ei13saxpy_functorSF_JPfSK_EEEvT0_iT1_T2_DpNS2_10kernel_argIT3_EE_param_3[8],
	.param .align 8 .b8 _ZN3cub18CUB_300001_SM_10006detail9transform16transform_kernelINS2_10policy_hubILb1EN4cuda3std3__45tupleIJN6thrust24THRUST_300001_SM_1000_NS6detail15normal_iteratorINSA_10device_ptrIfEEEESF_EEEE10policy1000Ei13saxpy_functorSF_JPfSK_EEEvT0_iT1_T2_DpNS2_10kernel_argIT3_EE_param_4[16],
	.param .align 8 .b8 _ZN3cub18CUB_300001_SM_10006detail9transform16transform_kernelINS2_10policy_hubILb1EN4cuda3std3__45tupleIJN6thrust24THRUST_300001_SM_1000_NS6detail15normal_iteratorINSA_10device_ptrIfEEEESF_EEEE10policy1000Ei13saxpy_functorSF_JPfSK_EEEvT0_iT1_T2_DpNS2_10kernel_argIT3_EE_param_5[16]
)
.maxntid 128
{
	.reg .pred 	%p<38>;
	.reg .b32 	%r<81>;
	.reg .b32 	%f<93>;
	.reg .b64 	%rd<97>;

	ld.param.f32 	%f2, [_ZN3cub18CUB_300001_SM_10006detail9transform16transform_kernelINS2_10policy_hubILb1EN4cuda3std3__45tupleIJN6thrust24THRUST_300001_SM_1000_NS6detail15normal_iteratorINSA_10device_ptrIfEEEESF_EEEE10policy1000Ei13saxpy_functorSF_JPfSK_EEEvT0_iT1_T2_DpNS2_10kernel_argIT3_EE_param_2];
	ld.param.u32 	%r45, [_ZN3cub18CUB_300001_SM_10006detail9transform16transform_kernelINS2_10policy_hubILb1EN4cuda3std3__45tupleIJN6thrust24THRUST_300001_SM_1000_NS6detail15normal_iteratorINSA_10device_ptrIfEEEESF_EEEE10policy1000Ei13saxpy_functorSF_JPfSK_EEEvT0_iT1_T2_DpNS2_10kernel_argIT3_EE_param_0];
	ld.param.u64 	%rd27, [_ZN3cub18CUB_300001_SM_10006detail9transform16transform_kernelINS2_10policy_hubILb1EN4cuda3std3__45tupleIJN6thrust24THRUST_300001_SM_1000_NS6detail15normal_iteratorINSA_10device_ptrIfEEEESF_EEEE10policy1000Ei13saxpy_functorSF_JPfSK_EEEvT0_iT1_T2_DpNS2_10kernel_argIT3_EE_param_5];
	ld.param.u64 	%rd25, [_ZN3cub18CUB_300001_SM_10006detail9transform16transform_kernelINS2_10policy_hubILb1EN4cuda3std3__45tupleIJN6thrust24THRUST_300001_SM_1000_NS6detail15normal_iteratorINSA_10device_ptrIfEEEESF_EEEE10policy1000Ei13saxpy_functorSF_JPfSK_EEEvT0_iT1_T2_DpNS2_10kernel_argIT3_EE_param_4];
	ld.param.u64 	%rd29, [_ZN3cub18CUB_300001_SM_10006detail9transform16transform_kernelINS2_10policy_hubILb1EN4cuda3std3__45tupleIJN6thrust24THRUST_300001_SM_1000_NS6detail15normal_iteratorINSA_10device_ptrIfEEEESF_EEEE10policy1000Ei13saxpy_functorSF_JPfSK_EEEvT0_iT1_T2_DpNS2_10kernel_argIT3_EE_param_3];
	ld.param.u32 	%r44, [_ZN3cub18CUB_300001_SM_10006detail9transform16transform_kernelINS2_10policy_hubILb1EN4cuda3std3__45tupleIJN6thrust24THRUST_300001_SM_1000_NS6detail15normal_iteratorINSA_10device_ptrIfEEEESF_EEEE10policy1000Ei13saxpy_functorSF_JPfSK_EEEvT0_iT1_T2_DpNS2_10kernel_argIT3_EE_param_1];
	cvta.to.global.u64 	%rd1, %rd29;
	cvta.to.global.u64 	%rd2, %rd25;
	cvta.to.global.u64 	%rd3, %rd27;
	shl.b32 	%r1, %r44, 7;
	mov.u32 	%r46, %ctaid.x;
	mul.lo.s32 	%r2, %r1, %r46;
	sub.s32 	%r3, %r45, %r2;
	min.s32 	%r4, %r1, %r3;
	shl.b32 	%r5, %r4, 2;
	mov.u32 	%r6, %tid.x;
	shl.b32 	%r71, %r6, 7;
	setp.ge.s32 	%p1, %r71, %r5;
	@%p1 bra 	$L__BB1_5;
	mul.wide.u32 	%rd4, %r6, 128;
	add.s64 	%rd30, %rd2, %rd4;
	mul.wide.s32 	%rd5, %r2, 4;
	add.s64 	%rd94, %rd30, %rd5;
	mov.u32 	%r70, %r71;
$L__BB1_2:
	.pragma "nounroll";
	// begin inline asm
	prefetch.global.L2 [%rd94];
	// end inline asm
	add.s32 	%r70, %r70, 16384;
	add.s64 	%rd94, %rd94, 16384;
	setp.lt.s32 	%p2, %r70, %r5;
	@%p2 bra 	$L__BB1_2;
	add.s64 	%rd32, %rd3, %rd4;
	add.s64 	%rd95, %rd32, %rd5;
$L__BB1_4:
	.pragma "nounroll";
	// begin inline asm
	prefetch.global.L2 [%rd95];
	// end inline asm
	add.s32 	%r71, %r71, 16384;
	add.s64 	%rd95, %rd95, 16384;
	setp.lt.s32 	%p3, %r71, %r5;
	@%p3 bra 	$L__BB1_4;
$L__BB1_5:
	mul.wide.s32 	%rd96, %r2, 4;
	add.s64 	%rd12, %rd2, %rd96;
	add.s64 	%rd13, %rd3, %rd96;
	add.s64 	%rd14, %rd1, %rd96;
	setp.gt.s32 	%p4, %r1, %r3;
	@%p4 bra 	$L__BB1_18;
	setp.lt.s32 	%p5, %r44, 1;
	@%p5 bra 	$L__BB1_59;
	setp.lt.u32 	%p6, %r44, 8;
	mov.b32 	%r79, 0;
	@%p6 bra 	$L__BB1_10;
	and.b32  	%r48, %r44, 2147483640;
	neg.s32 	%r73, %r48;
	mul.wide.u32 	%rd35, %r6, 4;
	add.s64 	%rd15, %rd1, %rd35;
	add.s64 	%rd36, %rd96, 1536;
	add.s64 	%rd17, %rd2, %rd36;
	add.s32 	%r72, %r6, 128;
	add.s64 	%rd18, %rd3, %rd36;
	add.s64 	%rd19, %rd1, %rd36;
$L__BB1_9:
	.pragma "nounroll";
	and.b32  	%r79, %r44, 2147483640;
	mul.wide.s32 	%rd37, %r72, 4;
	add.s64 	%rd38, %rd17, %rd37;
	add.s64 	%rd39, %rd18, %rd37;
	add.s64 	%rd40, %rd19, %rd37;
	cvta.to.global.u64 	%rd41, %rd25;
	mul.wide.u32 	%rd42, %r6, 4;
	add.s64 	%rd43, %rd41, %rd42;
	add.s64 	%rd44, %rd43, %rd96;
	cvta.to.global.u64 	%rd45, %rd27;
	add.s64 	%rd46, %rd45, %rd42;
	add.s64 	%rd47, %rd46, %rd96;
	ld.global.f32 	%f3, [%rd44];
	ld.global.f32 	%f4, [%rd47];
	fma.rn.f32 	%f5, %f2, %f3, %f4;
	add.s64 	%rd48, %rd15, %rd96;
	st.global.f32 	[%rd48], %f5;
	ld.global.f32 	%f6, [%rd38+-1536];
	ld.global.f32 	%f7, [%rd39+-1536];
	fma.rn.f32 	%f8, %f2, %f6, %f7;
	st.global.f32 	[%rd40+-1536], %f8;
	ld.global.f32 	%f9, [%rd38+-1024];
	ld.global.f32 	%f10, [%rd39+-1024];
	fma.rn.f32 	%f11, %f2, %f9, %f10;
	st.global.f32 	[%rd40+-1024], %f11;
	ld.global.f32 	%f12, [%rd38+-512];
	ld.global.f32 	%f13, [%rd39+-512];
	fma.rn.f32 	%f14, %f2, %f12, %f13;
	st.global.f32 	[%rd40+-512], %f14;
	ld.global.f32 	%f15, [%rd38];
	ld.global.f32 	%f16, [%rd39];
	fma.rn.f32 	%f17, %f2, %f15, %f16;
	st.global.f32 	[%rd40], %f17;
	ld.global.f32 	%f18, [%rd38+512];
	ld.global.f32 	%f19, [%rd39+512];
	fma.rn.f32 	%f20, %f2, %f18, %f19;
	st.global.f32 	[%rd40+512], %f20;
	ld.global.f32 	%f21, [%rd38+1024];
	ld.global.f32 	%f22, [%rd39+1024];
	fma.rn.f32 	%f23, %f2, %f21, %f22;
	st.global.f32 	[%rd40+1024], %f23;
	ld.global.f32 	%f24, [%rd38+1536];
	ld.global.f32 	%f25, [%rd39+1536];
	fma.rn.f32 	%f26, %f2, %f24, %f25;
	st.global.f32 	[%rd40+1536], %f26;
	add.s32 	%r73, %r73, 8;
	add.s64 	%rd96, %rd96, 4096;
	add.s32 	%r72, %r72, 1024;
	setp.eq.s32 	%p7, %r73, 0;
	@%p7 bra 	$L__BB1_10;
	bra.uni 	$L__BB1_9;
$L__BB1_10:
	and.b32  	%r38, %r44, 7;
	setp.eq.s32 	%p8, %r38, 0;
	@%p8 bra 	$L__BB1_59;
	and.b32  	%r39, %r44, 3;
	setp.lt.u32 	%p9, %r38, 4;
	@%p9 bra 	$L__BB1_13;
	shl.b32 	%r49, %r79, 7;
	add.s32 	%r50, %r49, %r6;
	mul.wide.s32 	%rd49, %r50, 4;
	add.s64 	%rd50, %rd12, %rd49;
	add.s64 	%rd51, %rd13, %rd49;
	ld.global.f32 	%f27, [%rd50];
	ld.global.f32 	%f28, [%rd51];
	fma.rn.f32 	%f29, %f2, %f27, %f28;
	add.s64 	%rd52, %rd14, %rd49;
	st.global.f32 	[%rd52], %f29;
	ld.global.f32 	%f30, [%rd50+512];
	ld.global.f32 	%f31, [%rd51+512];
	fma.rn.f32 	%f32, %f2, %f30, %f31;
	st.global.f32 	[%rd52+512], %f32;
	ld.global.f32 	%f33, [%rd50+1024];
	ld.global.f32 	%f34, [%rd51+1024];
	fma.rn.f32 	%f35, %f2, %f33, %f34;
	st.global.f32 	[%rd52+1024], %f35;
	ld.global.f32 	%f36, [%rd50+1536];
	ld.global.f32 	%f37, [%rd51+1536];
	fma.rn.f32 	%f38, %f2, %f36, %f37;
	st.global.f32 	[%rd52+1536], %f38;
	add.s32 	%r79, %r79, 4;
$L__BB1_13:
	setp.eq.s32 	%p10, %r39, 0;
	@%p10 bra 	$L__BB1_59;
	setp.eq.s32 	%p11, %r39, 1;
	@%p11 bra 	$L__BB1_16;
	shl.b32 	%r51, %r79, 7;
	add.s32 	%r52, %r51, %r6;
	mul.wide.s32 	%rd53, %r52, 4;
	add.s64 	%rd54, %rd12, %rd53;
	add.s64 	%rd55, %rd13, %rd53;
	ld.global.f32 	%f39, [%rd54];
	ld.global.f32 	%f40, [%rd55];
	fma.rn.f32 	%f41, %f2, %f39, %f40;
	add.s64 	%rd56, %rd14, %rd53;
	st.global.f32 	[%rd56], %f41;
	ld.global.f32 	%f42, [%rd54+512];
	ld.global.f32 	%f43, [%rd55+512];
	fma.rn.f32 	%f44, %f2, %f42, %f43;
	st.global.f32 	[%rd56+512], %f44;
	add.s32 	%r79, %r79, 2;
$L__BB1_16:
	and.b32  	%r53, %r44, 1;
	setp.eq.b32 	%p12, %r53, 1;
	not.pred 	%p13, %p12;
	@%p13 bra 	$L__BB1_59;
	shl.b32 	%r54, %r79, 7;
	add.s32 	%r55, %r54, %r6;
	mul.wide.s32 	%rd57, %r55, 4;
	add.s64 	%rd58, %rd12, %rd57;
	add.s64 	%rd59, %rd13, %rd57;
	ld.global.f32 	%f45, [%rd58];
	ld.global.f32 	%f46, [%rd59];
	fma.rn.f32 	%f47, %f2, %f45, %f46;
	add.s64 	%rd60, %rd14, %rd57;
	st.global.f32 	[%rd60], %f47;
	bra.uni 	$L__BB1_59;
$L__BB1_18:
	setp.lt.s32 	%p14, %r44, 1;
	@%p14 bra 	$L__BB1_59;
	and.b32  	%r14, %r44, 7;
	setp.lt.u32 	%p15, %r44, 8;
	mov.b32 	%r75, 0;
	@%p15 bra 	$L__BB1_38;
	and.b32  	%r75, %r44, 2147483640;
	mov.b32 	%r74, 0;
$L__BB1_21:
	.pragma "nounroll";
	shl.b32 	%r58, %r74, 7;
	add.s32 	%r22, %r58, %r6;
	setp.ge.s32 	%p16, %r22, %r4;
	@%p16 bra 	$L__BB1_23;
	mul.wide.u32 	%rd61, %r22, 4;
	add.s64 	%rd62, %rd12, %rd61;
	add.s64 	%rd63, %rd13, %rd61;
	ld.global.f32 	%f48, [%rd62];
	ld.global.f32 	%f49, [%rd63];
	fma.rn.f32 	%f50, %f2, %f48, %f49;
	add.s64 	%rd64, %rd14, %rd61;
	st.global.f32 	[%rd64], %f50;
$L__BB1_23:
	add.s32 	%r59, %r22, 128;
	setp.ge.s32 	%p17, %r59, %r4;
	mul.wide.s32 	%rd65, %r59, 4;
	add.s64 	%rd22, %rd12, %rd65;
	add.s64 	%rd23, %rd13, %rd65;
	add.s64 	%rd24, %rd14, %rd65;
	@%p17 bra 	$L__BB1_25;
	ld.global.f32 	%f51, [%rd22];
	ld.global.f32 	%f52, [%rd23];
	fma.rn.f32 	%f53, %f2, %f51, %f52;
	st.global.f32 	[%rd24], %f53;
$L__BB1_25:
	add.s32 	%r60, %r22, 256;
	setp.ge.s32 	%p18, %r60, %r4;
	@%p18 bra 	$L__BB1_27;
	ld.global.f32 	%f54, [%rd22+512];
	ld.global.f32 	%f55, [%rd23+512];
	fma.rn.f32 	%f56, %f2, %f54, %f55;
	st.global.f32 	[%rd24+512], %f56;
$L__BB1_27:
	add.s32 	%r61, %r22, 384;
	setp.ge.s32 	%p19, %r61, %r4;
	@%p19 bra 	$L__BB1_29;
	ld.global.f32 	%f57, [%rd22+1024];
	ld.global.f32 	%f58, [%rd23+1024];
	fma.rn.f32 	%f59, %f2, %f57, %f58;
	st.global.f32 	[%rd24+1024], %f59;
$L__BB1_29:
	add.s32 	%r62, %r22, 512;
	setp.ge.s32 	%p20, %r62, %r4;
	@%p20 bra 	$L__BB1_31;
	ld.global.f32 	%f60, [%rd22+1536];
	ld.global.f32 	%f61, [%rd23+1536];
	fma.rn.f32 	%f62, %f2, %f60, %f61;
	st.global.f32 	[%rd24+1536], %f62;
$L__BB1_31:
	add.s32 	%r63, %r22, 640;
	setp.ge.s32 	%p21, %r63, %r4;
	@%p21 bra 	$L__BB1_33;
	ld.global.f32 	%f63, [%rd22+2048];
	ld.global.f32 	%f64, [%rd23+2048];
	fma.rn.f32 	%f65, %f2, %f63, %f64;
	st.global.f32 	[%rd24+2048], %f65;
$L__BB1_33:
	add.s32 	%r64, %r22, 768;
	setp.ge.s32 	%p22, %r64, %r4;
	@%p22 bra 	$L__BB1_35;
	ld.global.f32 	%f66, [%rd22+2560];
	ld.global.f32 	%f67, [%rd23+2560];
	fma.rn.f32 	%f68, %f2, %f66, %f67;
	st.global.f32 	[%rd24+2560], %f68;
$L__BB1_35:
	add.s32 	%r65, %r22, 896;
	setp.ge.s32 	%p23, %r65, %r4;
	@%p23 bra 	$L__BB1_37;
	ld.global.f32 	%f69, [%rd22+3072];
	ld.global.f32 	%f70, [%rd23+3072];
	fma.rn.f32 	%f71, %f2, %f69, %f70;
	st.global.f32 	[%rd24+3072], %f71;
$L__BB1_37:
	add.s32 	%r74, %r74, 8;
	setp.ne.s32 	%p24, %r74, %r75;
	@%p24 bra 	$L__BB1_21;
$L__BB1_38:
	setp.eq.s32 	%p25, %r14, 0;
	@%p25 bra 	$L__BB1_59;
	and.b32  	%r25, %r44, 3;
	setp.lt.u32 	%p26, %r14, 4;
	@%p26 bra 	$L__BB1_49;
	shl.b32 	%r66, %r75, 7;
	add.s32 	%r26, %r66, %r6;
	setp.ge.s32 	%p27, %r26, %r4;
	@%p27 bra 	$L__BB1_42;
	mul.wide.s32 	%rd66, %r26, 4;
	add.s64 	%rd67, %rd12, %rd66;
	add.s64 	%rd68, %rd13, %rd66;
	ld.global.f32 	%f72, [%rd67];
	ld.global.f32 	%f73, [%rd68];
	fma.rn.f32 	%f74, %f2, %f72, %f73;
	add.s64 	%rd69, %rd14, %rd66;
	st.global.f32 	[%rd69], %f74;
$L__BB1_42:
	add.s32 	%r27, %r26, 128;
	setp.ge.s32 	%p28, %r27, %r4;
	@%p28 bra 	$L__BB1_44;
	mul.wide.s32 	%rd70, %r27, 4;
	add.s64 	%rd71, %rd12, %rd70;
	add.s64 	%rd72, %rd13, %rd70;
	ld.global.f32 	%f75, [%rd71];
	ld.global.f32 	%f76, [%rd72];
	fma.rn.f32 	%f77, %f2, %f75, %f76;
	add.s64 	%rd73, %rd14, %rd70;
	st.global.f32 	[%rd73], %f77;
$L__BB1_44:
	add.s32 	%r28, %r26, 256;
	setp.ge.s32 	%p29, %r28, %r4;
	@%p29 bra 	$L__BB1_46;
	mul.wide.s32 	%rd74, %r28, 4;
	add.s64 	%rd75, %rd12, %rd74;
	add.s64 	%rd76, %rd13, %rd74;
	ld.global.f32 	%f78, [%rd75];
	ld.global.f32 	%f79, [%rd76];
	fma.rn.f32 	%f80, %f2, %f78, %f79;
	add.s64 	%rd77, %rd14, %rd74;
	st.global.f32 	[%rd77], %f80;
$L__BB1_46:
	add.s32 	%r29, %r26, 384;
	setp.ge.s32 	%p30, %r29, %r4;
	@%p30 bra 	$L__BB1_48;
	mul.wide.s32 	%rd78, %r29, 4;
	add.s64 	%rd79, %rd12, %rd78;
	add.s64 	%rd80, %rd13, %rd78;
	ld.global.f32 	%f81, [%rd79];
	ld.global.f32 	%f82, [%rd80];
	fma.rn.f32 	%f83, %f2, %f81, %f82;
	add.s64 	%rd81, %rd14, %rd78;
	st.global.f32 	[%rd81], %f83;
$L__BB1_48:
	add.s32 	%r75, %r75, 4;
$L__BB1_49:
	setp.eq.s32 	%p31, %r25, 0;
	@%p31 bra 	$L__BB1_59;
	setp.eq.s32 	%p32, %r25, 1;
	@%p32 bra 	$L__BB1_56;
	shl.b32 	%r67, %r75, 7;
	add.s32 	%r32, %r67, %r6;
	setp.ge.s32 	%p33, %r32, %r4;
	@%p33 bra 	$L__BB1_53;
	mul.wide.s32 	%rd82, %r32, 4;
	add.s64 	%rd83, %rd12, %rd82;
	add.s64 	%rd84, %rd13, %rd82;
	ld.global.f32 	%f84, [%rd83];
	ld.global.f32 	%f85, [%rd84];
	fma.rn.f32 	%f86, %f2, %f84, %f85;
	add.s64 	%rd85, %rd14, %rd82;
	st.global.f32 	[%rd85], %f86;
$L__BB1_53:
	add.s32 	%r33, %r32, 128;
	setp.ge.s32 	%p34, %r33, %r4;
	@%p34 bra 	$L__BB1_55;
	mul.wide.s32 	%rd86, %r33, 4;
	add.s64 	%rd87, %rd12, %rd86;
	add.s64 	%rd88, %rd13, %rd86;
	ld.global.f32 	%f87, [%rd87];
	ld.global.f32 	%f88, [%rd88];
	fma.rn.f32 	%f89, %f2, %f87, %f88;
	add.s64 	%rd89, %rd14, %rd86;
	st.global.f32 	[%rd89], %f89;
$L__BB1_55:
	add.s32 	%r75, %r75, 2;
$L__BB1_56:
	and.b32  	%r68, %r44, 1;
	setp.eq.b32 	%p35, %r68, 1;
	not.pred 	%p36, %p35;
	@%p36 bra 	$L__BB1_59;
	shl.b32 	%r69, %r75, 7;
	add.s32 	%r36, %r69, %r6;
	setp.ge.s32 	%p37, %r36, %r4;
	@%p37 bra 	$L__BB1_59;
	mul.wide.s32 	%rd90, %r36, 4;
	add.s64 	%rd91, %rd12, %rd90;
	add.s64 	%rd92, %rd13, %rd90;
	ld.global.f32 	%f90, [%rd91];
	ld.global.f32 	%f91, [%rd92];
	fma.rn.f32 	%f92, %f2, %f90, %f91;
	add.s64 	%rd93, %rd14, %rd90;
	st.global.f32 	[%rd93], %f92;
$L__BB1_59:
	ret;

}
	// .globl	_ZN3cub18CUB_300001_SM_10006detail9transform16transform_kernelINS2_10policy_hubILb1EN4cuda3std3__45tupleIJN6thrust24THRUST_300001_SM_1000_NS6detail15normal_iteratorINSA_10device_ptrIfEEEESF_EEEE10policy1000El13saxpy_functorSF_JPfSK_EEEvT0_iT1_T2_DpNS2_10kernel_argIT3_EE
.visible .entry _ZN3cub18CUB_300001_SM_10006detail9transform16transform_kernelINS2_10policy_hubILb1EN4cuda3std3__45tupleIJN6thrust24THRUST_300001_SM_1000_NS6detail15normal_iteratorINSA_10device_ptrIfEEEESF_EEEE10policy1000El13saxpy_functorSF_JPfSK_EEEvT0_iT1_T2_DpNS2_10kernel_argIT3_EE(
	.param .u64 _ZN3cub18CUB_300001_SM_10006detail9transform16transform_kernelINS2_10policy_hubILb1EN4cuda3std3__45tupleIJN6thrust24THRUST_300001_SM_1000_NS6detail15normal_iteratorINSA_10device_ptrIfEEEESF_EEEE10policy1000El13saxpy_functorSF_JPfSK_EEEvT0_iT1_T2_DpNS2_10kernel_argIT3_EE_param_0,
	.param .u32 _ZN3cub18CUB_300001_SM_10006detail9transform16transform_kernelINS2_10policy_hubILb1EN4cuda3std3__45tupleIJN6thrust24THRUST_300001_SM_1000_NS6detail15normal_iteratorINSA_10device_ptrIfEEEESF_EEEE10policy1000El13saxpy_functorSF_JPfSK_EEEvT0_iT1_T2_DpNS2_10kernel_argIT3_EE_param_1,
	.param .align 4 .b8 _ZN3cub18CUB_300001_SM_10006detail9transform16transform_kernelINS2_10policy_hubILb1EN4cuda3std3__45tupleIJN6thrust24THRUST_300001_SM_1000_NS6detail15normal_iteratorINSA_10device_ptrIfEEEESF_EEEE10policy1000El13saxpy_functorSF_JPfSK_EEEvT0_iT1_T2_DpNS2_10kernel_argIT3_EE_param_2[4],
	.param .align 8 .b8 _ZN3cub18CUB_300001_SM_10006detail9transform16transform_kernelINS2_10policy_hubILb1EN4cuda3std3__45tupleIJN6thrust24THRUST_300001_SM_1000_NS6detail15normal_iteratorINSA_10device_ptrIfEEEESF_EEEE10policy1000El13saxpy_functorSF_JPfSK_EEEvT0_iT1_T2_DpNS2_10kernel_argIT3_EE_param_3[8],
	.param .align 8 .b8 _ZN3cub18CUB_300001_SM_10006detail9transform16transform_kernelINS2_10policy_hubILb1EN4cuda3std3__45tupleIJN6thrust24THRUST_300001_SM_1000_NS6detail15normal_iteratorINSA_10device_ptrIfEEEESF_EEEE10policy1000El13saxpy_functorSF_JPfSK_EEEvT0_iT1_T2_DpNS2_10kernel_argIT3_EE_param_4[16],
	.param .align 8 .b8 _ZN3cub18CUB_300001_SM_10006detail9transform16transform_kernelINS2_10policy_hubILb1EN4cuda3std3__45tupleIJN6thrust24THRUST_300001_SM_1000_NS6detail15normal_iteratorINSA_10device_ptrIfEEEESF_EEEE10policy1000El13saxpy_functorSF_JPfSK_EEEvT0_iT1_T2_DpNS2_10kernel_argIT3_EE_param_5[16]
)
.maxntid 128
{
	.reg .pred 	%p<38>;
	.reg .b32 	%r<78>;
	.reg .b32 	%f<93>;
	.reg .b64 	%rd<103>;

	ld.param.f32 	%f2, [_ZN3cub18CUB_300001_SM_10006detail9transform16transform_kernelINS2_10policy_hubILb1EN4cuda3std3__45tupleIJN6thrust24THRUST_300001_SM_1000_NS6detail15normal_iteratorINSA_10device_ptrIfEEEESF_EEEE10policy1000El13saxpy_functorSF_JPfSK_EEEvT0_iT1_T2_DpNS2_10kernel_argIT3_EE_param_2];
	ld.param.u64 	%rd30, [_ZN3cub18CUB_300001_SM_10006detail9transform16transform_kernelINS2_10policy_hubILb1EN4cuda3std3__45tupleIJN6thrust24THRUST_300001_SM_1000_NS6detail15normal_iteratorINSA_10device_ptrIfEEEESF_EEEE10policy1000El13saxpy_functorSF_JPfSK_EEEvT0_iT1_T2_DpNS2_10kernel_argIT3_EE_param_0];
	ld.param.u64 	%rd28, [_ZN3cub18CUB_300001_SM_10006detail9transform16transform_kernelINS2_10policy_hubILb1EN4cuda3std3__45tupleIJN6thrust24THRUST_300001_SM_1000_NS6detail15normal_iteratorINSA_10device_ptrIfEEEESF_EEEE10policy1000El13saxpy_functorSF_JPfSK_EEEvT0_iT1_T2_DpNS2_10kernel_argIT3_EE_param_5];
	ld.param.u64 	%rd26, [_ZN3cub18CUB_300001_SM_10006detail9transform16transform_kernelINS2_10policy_hubILb1EN4cuda3std3__45tupleIJN6thrust24THRUST_300001_SM_1000_NS6detail15normal_iteratorINSA_10device_ptrIfEEEESF_EEEE10policy1000El13saxpy_functorSF_JPfSK_EEEvT0_iT1_T2_DpNS2_10kernel_argIT3_EE_param_4];
	ld.param.u64 	%rd31, [_ZN3cub18CUB_300001_SM_10006detail9transform16transform_kernelINS2_10policy_hubILb1EN4cuda3std3__45tupleIJN6thrust24THRUST_300001_SM_1000_NS6detail15normal_iteratorINSA_10device_ptrIfEEEESF_EEEE10policy1000El13saxpy_functorSF_JPfSK_EEEvT0_iT1_T2_DpNS2_10kernel_argIT3_EE_param_3];
	ld.param.u32 	%r42, [_ZN3cub18CUB_300001_SM_10006detail9transform16transform_kernelINS2_10policy_hubILb1EN4cuda3std3__45tupleIJN6thrust24THRUST_300001_SM_1000_NS6detail15normal_iteratorINSA_10device_ptrIfEEEESF_EEEE10policy1000El13saxpy_functorSF_JPfSK_EEEvT0_iT1_T2_DpNS2_10kernel_argIT3_EE_param_1];
	cvta.to.global.u64 	%rd1, %rd31;
	cvta.to.global.u64 	%rd2, %rd26;
	cvta.to.global.u64 	%rd3, %rd28;
	shl.b32 	%r1, %r42, 7;
	mov.u32 	%r43, %ctaid.x;
	cvt.u64.u32 	%rd32, %r43;
	cvt.s64.s32 	%rd33, %r1;
	mul.lo.s64 	%rd4, %rd33, %rd32;
	sub.s64 	%rd34, %rd30, %rd4;
	min.s64 	%rd35, %rd34, %rd33;
	cvt.u32.u64 	%r2, %rd35;
	shl.b32 	%r3, %r2, 2;
	mov.u32 	%r4, %tid.x;
	shl.b32 	%r68, %r4, 7;
	setp.ge.s32 	%p1, %r68, %r3;
	@%p1 bra 	$L__BB2_5;
	shl.b64 	%rd5, %rd4, 2;
	add.s64 	%rd36, %rd2, %rd5;
	mul.wide.u32 	%rd6, %r4, 128;
	add.s64 	%rd100, %rd36, %rd6;
	mov.u32 	%r67, %r68;
$L__BB2_2:
	.pragma "nounroll";
	// begin inline asm
	prefetch.global.L2 [%rd100];
	// end inline asm
	add.s32 	%r67, %r67, 16384;
	add.s64 	%rd100, %rd100, 16384;
	setp.lt.s32 	%p2, %r67, %r3;
	@%p2 bra 	$L__BB2_2;
	add.s64 	%rd38, %rd3, %rd5;
	add.s64 	%rd101, %rd38, %rd6;
$L__BB2_4:
	.pragma "nounroll";
	// begin inline asm
	prefetch.global.L2 [%rd101];
	// end inline asm
	add.s32 	%r68, %r68, 16384;
	add.s64 	%rd101, %rd101, 16384;
	setp.lt.s32 	%p3, %r68, %r3;
	@%p3 bra 	$L__BB2_4;
$L__BB2_5:
	shl.b64 	%rd102, %rd4, 2;
	add.s64 	%rd13, %rd2, %rd102;
	add.s64 	%rd14, %rd3, %rd102;
	add.s64 	%rd15, %rd1, %rd102;
	setp.eq.s32 	%p4, %r1, %r2;
	@%p4 bra 	$L__BB2_47;
	setp.lt.s32 	%p5, %r42, 1;
	@%p5 bra 	$L__BB2_59;
	and.b32  	%r10, %r42, 7;
	setp.lt.u32 	%p6, %r42, 8;
	mov.b32 	%r75, 0;
	@%p6 bra 	$L__BB2_26;
	and.b32  	%r75, %r42, 2147483640;
	mov.b32 	%r71, 0;
$L__BB2_9:
	.pragma "nounroll";
	shl.b32 	%r46, %r71, 7;
	add.s32 	%r20, %r46, %r4;
	setp.ge.s32 	%p7, %r20, %r2;
	@%p7 bra 	$L__BB2_11;
	mul.wide.u32 	%rd41, %r20, 4;
	add.s64 	%rd42, %rd13, %rd41;
	add.s64 	%rd43, %rd14, %rd41;
	ld.global.f32 	%f3, [%rd42];
	ld.global.f32 	%f4, [%rd43];
	fma.rn.f32 	%f5, %f2, %f3, %f4;
	add.s64 	%rd44, %rd15, %rd41;
	st.global.f32 	[%rd44], %f5;
$L__BB2_11:
	add.s32 	%r47, %r20, 128;
	setp.ge.s32 	%p8, %r47, %r2;
	mul.wide.s32 	%rd45, %r47, 4;
	add.s64 	%rd23, %rd13, %rd45;
	add.s64 	%rd24, %rd14, %rd45;
	add.s64 	%rd25, %rd15, %rd45;
	@%p8 bra 	$L__BB2_13;
	ld.global.f32 	%f6, [%rd23];
	ld.global.f32 	%f7, [%rd24];
	fma.rn.f32 	%f8, %f2, %f6, %f7;
	st.global.f32 	[%rd25], %f8;
$L__BB2_13:
	add.s32 	%r48, %r20, 256;
	setp.ge.s32 	%p9, %r48, %r2;
	@%p9 bra 	$L__BB2_15;
	ld.global.f32 	%f9, [%rd23+512];
	ld.global.f32 	%f10, [%rd24+512];
	fma.rn.f32 	%f11, %f2, %f9, %f10;
	st.global.f32 	[%rd25+512], %f11;
$L__BB2_15:
	add.s32 	%r49, %r20, 384;
	setp.ge.s32 	%p10, %r49, %r2;
	@%p10 bra 	$L__BB2_17;
	ld.global.f32 	%f12, [%rd23+1024];
	ld.global.f32 	%f13, [%rd24+1024];
	fma.rn.f32 	%f14, %f2, %f12, %f13;
	st.global.f32 	[%rd25+1024], %f14;
$L__BB2_17:
	add.s32 	%r50, %r20, 512;
	setp.ge.s32 	%p11, %r50, %r2;
	@%p11 bra 	$L__BB2_19;
	ld.global.f32 	%f15, [%rd23+1536];
	ld.global.f32 	%f16, [%rd24+1536];
	fma.rn.f32 	%f17, %f2, %f15, %f16;
	st.global.f32 	[%rd25+1536], %f17;
$L__BB2_19:
	add.s32 	%r51, %r20, 640;
	setp.ge.s32 	%p12, %r51, %r2;
	@%p12 bra 	$L__BB2_21;
	ld.global.f32 	%f18, [%rd23+2048];
	ld.global.f32 	%f19, [%rd24+2048];
	fma.rn.f32 	%f20, %f2, %f18, %f19;
	st.global.f32 	[%rd25+2048], %f20;
$L__BB2_21:
	add.s32 	%r52, %r20, 768;
	setp.ge.s32 	%p13, %r52, %r2;
	@%p13 bra 	$L__BB2_23;
	ld.global.f32 	%f21, [%rd23+2560];
	ld.global.f32 	%f22, [%rd24+2560];
	fma.rn.f32 	%f23, %f2, %f21, %f22;
	st.global.f32 	[%rd25+2560], %f23;
$L__BB2_23:
	add.s32 	%r53, %r20, 896;
	setp.ge.s32 	%p14, %r53, %r2;
	@%p14 bra 	$L__BB2_25;
	ld.global.f32 	%f24, [%rd23+3072];
	ld.global.f32 	%f25, [%rd24+3072];
	fma.rn.f32 	%f26, %f2, %f24, %f25;
	st.global.f32 	[%rd25+3072], %f26;
$L__BB2_25:
	add.s32 	%r71, %r71, 8;
	setp.eq.s32 	%p15, %r71, %r75;
	@%p15 bra 	$L__BB2_26;
	bra.uni 	$L__BB2_9;
$L__BB2_26:
	setp.eq.s32 	%p16, %r10, 0;
	@%p16 bra 	$L__BB2_59;
	and.b32  	%r30, %r42, 3;
	setp.lt.u32 	%p17, %r10, 4;
	@%p17 bra 	$L__BB2_37;
	shl.b32 	%r54, %r75, 7;
	add.s32 	%r31, %r54, %r4;
	setp.ge.s32 	%p18, %r31, %r2;
	@%p18 bra 	$L__BB2_30;
	mul.wide.s32 	%rd46, %r31, 4;
	add.s64 	%rd47, %rd13, %rd46;
	add.s64 	%rd48, %rd14, %rd46;
	ld.global.f32 	%f27, [%rd47];
	ld.global.f32 	%f28, [%rd48];
	fma.rn.f32 	%f29, %f2, %f27, %f28;
	add.s64 	%rd49, %rd15, %rd46;
	st.global.f32 	[%rd49], %f29;
$L__BB2_30:
	add.s32 	%r32, %r31, 128;
	setp.ge.s32 	%p19, %r32, %r2;
	@%p19 bra 	$L__BB2_32;
	mul.wide.s32 	%rd50, %r32, 4;
	add.s64 	%rd51, %rd13, %rd50;
	add.s64 	%rd52, %rd14, %rd50;
	ld.global.f32 	%f30, [%rd51];
	ld.global.f32 	%f31, [%rd52];
	fma.rn.f32 	%f32, %f2, %f30, %f31;
	add.s64 	%rd53, %rd15, %rd50;
	st.global.f32 	[%rd53], %f32;
$L__BB2_32:
	add.s32 	%r33, %r31, 256;
	setp.ge.s32 	%p20, %r33, %r2;
	@%p20 bra 	$L__BB2_34;
	mul.wide.s32 	%rd54, %r33, 4;
	add.s64 	%rd55, %rd13, %rd54;
	add.s64 	%rd56, %rd14, %rd54;
	ld.global.f32 	%f33, [%rd55];
	ld.global.f32 	%f34, [%rd56];
	fma.rn.f32 	%f35, %f2, %f33, %f34;
	add.s64 	%rd57, %rd15, %rd54;
	st.global.f32 	[%rd57], %f35;
$L__BB2_34:
	add.s32 	%r34, %r31, 384;
	setp.ge.s32 	%p21, %r34, %r2;
	@%p21 bra 	$L__BB2_36;
	mul.wide.s32 	%rd58, %r34, 4;
	add.s64 	%rd59, %rd13, %rd58;
	add.s64 	%rd60, %rd14, %rd58;
	ld.global.f32 	%f36, [%rd59];
	ld.global.f32 	%f37, [%rd60];
	fma.rn.f32 	%f38, %f2, %f36, %f37;
	add.s64 	%rd61, %rd15, %rd58;
	st.global.f32 	[%rd61], %f38;
$L__BB2_36:
	add.s32 	%r75, %r75, 4;
$L__BB2_37:
	setp.eq.s32 	%p22, %r30, 0;
	@%p22 bra 	$L__BB2_59;
	setp.eq.s32 	%p23, %r30, 1;
	@%p23 bra 	$L__BB2_44;
	shl.b32 	%r55, %r75, 7;
	add.s32 	%r37, %r55, %r4;
	setp.ge.s32 	%p24, %r37, %r2;
	@%p24 bra 	$L__BB2_41;
	mul.wide.s32 	%rd62, %r37, 4;
	add.s64 	%rd63, %rd13, %rd62;
	add.s64 	%rd64, %rd14, %rd62;
	ld.global.f32 	%f39, [%rd63];
	ld.global.f32 	%f40, [%rd64];
	fma.rn.f32 	%f41, %f2, %f39, %f40;
	add.s64 	%rd65, %rd15, %rd62;
	st.global.f32 	[%rd65], %f41;
$L__BB2_41:
	add.s32 	%r38, %r37, 128;
	setp.ge.s32 	%p25, %r38, %r2;
	@%p25 bra 	$L__BB2_43;
	mul.wide.s32 	%rd66, %r38, 4;
	add.s64 	%rd67, %rd13, %rd66;
	add.s64 	%rd68, %rd14, %rd66;
	ld.global.f32 	%f42, [%rd67];
	ld.global.f32 	%f43, [%rd68];
	fma.rn.f32 	%f44, %f2, %f42, %f43;
	add.s64 	%rd69, %rd15, %rd66;
	st.global.f32 	[%rd69], %f44;
$L__BB2_43:
	add.s32 	%r75, %r75, 2;
$L__BB2_44:
	and.b32  	%r56, %r42, 1;
	setp.eq.b32 	%p26, %r56, 1;
	not.pred 	%p27, %p26;
	@%p27 bra 	$L__BB2_59;
	shl.b32 	%r57, %r75, 7;
	add.s32 	%r41, %r57, %r4;
	setp.ge.s32 	%p28, %r41, %r2;
	@%p28 bra 	$L__BB2_59;
	mul.wide.s32 	%rd70, %r41, 4;
	add.s64 	%rd71, %rd13, %rd70;
	add.s64 	%rd72, %rd14, %rd70;
	ld.global.f32 	%f45, [%rd71];
	ld.global.f32 	%f46, [%rd72];
	fma.rn.f32 	%f47, %f2, %f45, %f46;
	add.s64 	%rd73, %rd15, %rd70;
	st.global.f32 	[%rd73], %f47;
	bra.uni 	$L__BB2_59;
$L__BB2_47:
	setp.lt.s32 	%p29, %r42, 1;
	@%p29 bra 	$L__BB2_59;
	setp.lt.u32 	%p30, %r42, 8;
	mov.b32 	%r73, 0;
	@%p30 bra 	$L__BB2_51;
	and.b32  	%r73, %r42, 2147483640;
	neg.s32 	%r70, %r73;
	mul.wide.u32 	%rd74, %r4, 4;
	add.s64 	%rd16, %rd1, %rd74;
	add.s64 	%rd75, %rd102, 1536;
	add.s64 	%rd18, %rd2, %rd75;
	add.s32 	%r69, %r4, 128;
	add.s64 	%rd19, %rd3, %rd75;
	add.s64 	%rd20, %rd1, %rd75;
$L__BB2_50:
	.pragma "nounroll";
	mul.wide.s32 	%rd76, %r69, 4;
	add.s64 	%rd77, %rd18, %rd76;
	add.s64 	%rd78, %rd19, %rd76;
	add.s64 	%rd79, %rd20, %rd76;
	cvta.to.global.u64 	%rd80, %rd26;
	mul.wide.u32 	%rd81, %r4, 4;
	add.s64 	%rd82, %rd80, %rd81;
	add.s64 	%rd83, %rd82, %rd102;
	cvta.to.global.u64 	%rd84, %rd28;
	add.s64 	%rd85, %rd84, %rd81;
	add.s64 	%rd86, %rd85, %rd102;
	ld.global.f32 	%f48, [%rd83];
	ld.global.f32 	%f49, [%rd86];
	fma.rn.f32 	%f50, %f2, %f48, %f49;
	add.s64 	%rd87, %rd16, %rd102;
	st.global.f32 	[%rd87], %f50;
	ld.global.f32 	%f51, [%rd77+-1536];
	ld.global.f32 	%f52, [%rd78+-1536];
	fma.rn.f32 	%f53, %f2, %f51, %f52;
	st.global.f32 	[%rd79+-1536], %f53;
	ld.global.f32 	%f54, [%rd77+-1024];
	ld.global.f32 	%f55, [%rd78+-1024];
	fma.rn.f32 	%f56, %f2, %f54, %f55;
	st.global.f32 	[%rd79+-1024], %f56;
	ld.global.f32 	%f57, [%rd77+-512];
	ld.global.f32 	%f58, [%rd78+-512];
	fma.rn.f32 	%f59, %f2, %f57, %f58;
	st.global.f32 	[%rd79+-512], %f59;
	ld.global.f32 	%f60, [%rd77];
	ld.global.f32 	%f61, [%rd78];
	fma.rn.f32 	%f62, %f2, %f60, %f61;
	st.global.f32 	[%rd79], %f62;
	ld.global.f32 	%f63, [%rd77+512];
	ld.global.f32 	%f64, [%rd78+512];
	fma.rn.f32 	%f65, %f2, %f63, %f64;
	st.global.f32 	[%rd79+512], %f65;
	ld.global.f32 	%f66, [%rd77+1024];
	ld.global.f32 	%f67, [%rd78+1024];
	fma.rn.f32 	%f68, %f2, %f66, %f67;
	st.global.f32 	[%rd79+1024], %f68;
	ld.global.f32 	%f69, [%rd77+1536];
	ld.global.f32 	%f70, [%rd78+1536];
	fma.rn.f32 	%f71, %f2, %f69, %f70;
	st.global.f32 	[%rd79+1536], %f71;
	add.s32 	%r70, %r70, 8;
	add.s64 	%rd102, %rd102, 4096;
	add.s32 	%r69, %r69, 1024;
	setp.eq.s32 	%p31, %r70, 0;
	@%p31 bra 	$L__BB2_51;
	bra.uni 	$L__BB2_50;
$L__BB2_51:
	and.b32  	%r23, %r42, 7;
	setp.eq.s32 	%p32, %r23, 0;
	@%p32 bra 	$L__BB2_59;
	and.b32  	%r24, %r42, 3;
	setp.lt.u32 	%p33, %r23, 4;
	@%p33 bra 	$L__BB2_54;
	shl.b32 	%r60, %r73, 7;
	add.s32 	%r61, %r60, %r4;
	mul.wide.s32 	%rd88, %r61, 4;
	add.s64 	%rd89, %rd13, %rd88;
	add.s64 	%rd90, %rd14, %rd88;
	ld.global.f32 	%f72, [%rd89];
	ld.global.f32 	%f73, [%rd90];
	fma.rn.f32 	%f74, %f2, %f72, %f73;
	add.s64 	%rd91, %rd15, %rd88;
	st.global.f32 	[%rd91], %f74;
	ld.global.f32 	%f75, [%rd89+512];
	ld.global.f32 	%f76, [%rd90+512];
	fma.rn.f32 	%f77, %f2, %f75, %f76;
	st.global.f32 	[%rd91+512], %f77;
	ld.global.f32 	%f78, [%rd89+1024];
	ld.global.f32 	%f79, [%rd90+1024];
	fma.rn.f32 	%f80, %f2, %f78, %f79;
	st.global.f32 	[%rd91+1024], %f80;
	ld.global.f32 	%f81, [%rd89+1536];
	ld.global.f32 	%f82, [%rd90+1536];
	fma.rn.f32 	%f83, %f2, %f81, %f82;
	st.global.f32 	[%rd91+1536], %f83;
	add.s32 	%r73, %r73, 4;
$L__BB2_54:
	setp.eq.s32 	%p34, %r24, 0;
	@%p34 bra 	$L__BB2_59;
	setp.eq.s32 	%p35, %r24, 1;
	@%p35 bra 	$L__BB2_57;
	shl.b32 	%r62, %r73, 7;
	add.s32 	%r63, %r62, %r4;
	mul.wide.s32 	%rd92, %r63, 4;
	add.s64 	%rd93, %rd13, %rd92;
	add.s64 	%rd94, %rd14, %rd92;
	ld.global.f32 	%f84, [%rd93];
	ld.global.f32 	%f85, [%rd94];
	fma.rn.f32 	%f86, %f2, %f84, %f85;
	add.s64 	%rd95, %rd15, %rd92;
	st.global.f32 	[%rd95], %f86;
	ld.global.f32 	%f87, [%rd93+512];
	ld.global.f32 	%f88, [%rd94+512];
	fma.rn.f32 	%f89, %f2, %f87, %f88;
	st.global.f32 	[%rd95+512], %f89;
	add.s32 	%r73, %r73, 2;
$L__BB2_57:
	and.b32  	%r64, %r42, 1;
	setp.eq.b32 	%p36, %r64, 1;
	not.pred 	%p37, %p36;
	@%p37 bra 	$L__BB2_59;
	shl.b32 	%r65, %r73, 7;
	add.s32 	%r66, %r65, %r4;
	mul.wide.s32 	%rd96, %r66, 4;
	add.s64 	%rd97, %rd13, %rd96;
	add.s64 	%rd98, %rd14, %rd96;
	ld.global.f32 	%f90, [%rd97];
	ld.global.f32 	%f91, [%rd98];
	fma.rn.f32 	%f92, %f2, %f90, %f91;
	add.s64 	%rd99, %rd15, %rd96;
	st.global.f32 	[%rd99], %f92;
$L__BB2_59:
	ret;

}


// ===== COMPILED SASS (sm_100) =====

	.target	sm_100

	.elftype	@"ET_EXEC"


//--------------------- .note.nv.tkinfo           --------------------------
	.section	.note.nv.tkinfo,"",@"SHT_NOTE"
	.sectionflags	@"SHF_NOTE_NV_TKINFO"
	.tkinfo
        /*0018*/ 	.word	0x00000002
        /*0030*/ 	.string	""
        /*0030*/ 	.string	"ptxas"
        /*0030*/ 	.string	"Cuda compilation tools, release 13.0, V13.0.88"
        /*0030*/ 	.string	"Build cuda_13.0.r13.0/compiler.36424714_0"
        /*0030*/ 	.string	"-arch sm_100 -m 64 "



//--------------------- .note.nv.cuinfo           --------------------------
	.section	.note.nv.cuinfo,"",@"SHT_NOTE"
	.sectionflags	@"SHF_NOTE_NV_CUINFO"
        /*0018*/ 	.short	0x0002
        /*001a*/ 	.short	0x0064
        /*001c*/ 	.short	0x0082
	.zero		2


//--------------------- .nv.info                  --------------------------
	.section	.nv.info,"",@"SHT_CUDA_INFO"
	.align	4


	//----- nvinfo : EIATTR_REGCOUNT
	.align		4
        /*0000*/ 	.byte	0x04, 0x2f
        /*0002*/ 	.short	(.L_44 - .L_43)
	.align		4
.L_43:
        /*0004*/ 	.word	index@(_ZN3cub18CUB_300001_SM_10006detail11EmptyKernelIvEEvv)
        /*0008*/ 	.word	0x00000004


	//----- nvinfo : EIATTR_FRAME_SIZE
	.align		4
.L_44:
        /*000c*/ 	.byte	0x04, 0x11
        /*000e*/ 	.short	(.L_46 - .L_45)
	.align		4
.L_45:
        /*0010*/ 	.word	index@(_ZN3cub18CUB_300001_SM_10006detail11EmptyKernelIvEEvv)
        /*0014*/ 	.word	0x00000000


	//----- nvinfo : EIATTR_REGCOUNT
	.align		4
.L_46:
        /*0018*/ 	.byte	0x04, 0x2f
        /*001a*/ 	.short	(.L_48 - .L_47)
	.align		4
.L_47:
        /*001c*/ 	.word	index@(_ZN3cub18CUB_300001_SM_10006detail9transform16transform_kernelINS2_10policy_hubILb1EN4cuda3std3__45tupleIJN6thrust24THRUST_300001_SM_1000_NS6detail15normal_iteratorINSA_10device_ptrIfEEEESF_EEEE10policy1000Ei13saxpy_functorSF_JPfSK_EEEvT0_iT1_T2_DpNS2_10kernel_argIT3_EE)
        /*0020*/ 	.word	0x0000001e


	//----- nvinfo : EIATTR_FRAME_SIZE
	.align		4
.L_48:
        /*0024*/ 	.byte	0x04, 0x11
        /*0026*/ 	.short	(.L_50 - .L_49)
	.align		4
.L_49:
        /*0028*/ 	.word	index@(_ZN3cub18CUB_300001_SM_10006detail9transform16transform_kernelINS2_10policy_hubILb1EN4cuda3std3__45tupleIJN6thrust24THRUST_300001_SM_1000_NS6detail15normal_iteratorINSA_10device_ptrIfEEEESF_EEEE10policy1000Ei13saxpy_functorSF_JPfSK_EEEvT0_iT1_T2_DpNS2_10kernel_argIT3_EE)
        /*002c*/ 	.word	0x00000000


	//----- nvinfo : EIATTR_REGCOUNT
	.align		4
.L_50:
        /*0030*/ 	.byte	0x04, 0x2f
        /*0032*/ 	.short	(.L_52 - .L_51)
	.align		4
.L_51:
        /*0034*/ 	.word	index@(_ZN3cub18CUB_300001_SM_10006detail9transform16transform_kernelINS2_10policy_hubILb1EN4cuda3std3__45tupleIJN6thrust24THRUST_300001_SM_1000_NS6detail15normal_iteratorINSA_10device_ptrIfEEEESF_EEEE10policy1000El13saxpy_functorSF_JPfSK_EEEvT0_iT1_T2_DpNS2_10kernel_argIT3_EE)
        /*0038*/ 	.word	0x00000020


	//----- nvinfo : EIATTR_FRAME_SIZE
	.align		4
.L_52:
        /*003c*/ 	.byte	0x04, 0x11
        /*003e*/ 	.short	(.L_54 - .L_53)
	.align		4
.L_53:
        /*0040*/ 	.word	index@(_ZN3cub18CUB_300001_SM_10006detail9transform16transform_kernelINS2_10policy_hubILb1EN4cuda3std3__45tupleIJN6thrust24THRUST_300001_SM_1000_NS6detail15normal_iteratorINSA_10device_ptrIfEEEESF_EEEE10policy1000El13saxpy_functorSF_JPfSK_EEEvT0_iT1_T2_DpNS2_10kernel_argIT3_EE)
        /*0044*/ 	.word	0x00000000


	//----- nvinfo : EIATTR_MIN_STACK_SIZE
	.align		4
.L_54:
        /*0048*/ 	.byte	0x04, 0x12
        /*004a*/ 	.short	(.L_56 - .L_55)
	.align		4
.L_55:
        /*004c*/ 	.word	index@(_ZN3cub18CUB_300001_SM_10006detail9transform16transform_kernelINS2_10policy_hubILb1EN4cuda3std3__45tupleIJN6thrust24THRUST_300001_SM_1000_NS6detail15normal_iteratorINSA_10device_ptrIfEEEESF_EEEE10policy1000El13saxpy_functorSF_JPfSK_EEEvT0_iT1_T2_DpNS2_10kernel_argIT3_EE)
        /*0050*/ 	.word	0x00000000


	//----- nvinfo : EIATTR_MIN_STACK_SIZE
	.align		4
.L_56:
        /*0054*/ 	.byte	0x04, 0x12
        /*0056*/ 	.short	(.L_58 - .L_57)
	.align		4
.L_57:
        /*0058*/ 	.word	index@(_ZN3cub18CUB_300001_SM_10006detail9transform16transform_kernelINS2_10policy_hubILb1EN4cuda3std3__45tupleIJN6thrust24THRUST_300001_SM_1000_NS6detail15normal_iteratorINSA_10device_ptrIfEEEESF_EEEE10policy1000Ei13saxpy_functorSF_JPfSK_EEEvT0_iT1_T2_DpNS2_10kernel_argIT3_EE)
        /*005c*/ 	.word	0x00000000


	//----- nvinfo : EIATTR_MIN_STACK_SIZE
	.align		4
.L_58:
        /*0060*/ 	.byte	0x04, 0x12
        /*0062*/ 	.short	(.L_60 - .L_59)
	.align		4
.L_59:
        /*0064*/ 	.word	index@(_ZN3cub18CUB_300001_SM_10006detail11EmptyKernelIvEEvv)
        /*0068*/ 	.word	0x00000000
.L_60:


//--------------------- .nv.compat                --------------------------
	.section	.nv.compat,"",@"SHT_CUDA_COMPAT_INFO"
	.align	4
        /*0000*/ 	.byte	0x02, 0x09, 0x00, 0x00, 0x02, 0x02, 0x01, 0x00, 0x02, 0x05, 0x05, 0x00, 0x03, 0x07, 0x01, 0x01
        /*0010*/ 	.byte	0x02, 0x03, 0x00, 0x00, 0x02, 0x06, 0x01, 0x00, 0x04, 0x0b, 0x08, 0x00, 0x09, 0x00, 0x00, 0x00
        /*0020*/ 	.byte	0x00, 0x00, 0x00, 0x00


//--------------------- .nv.info._ZN3cub18CUB_300001_SM_10006detail9transform16transform_kernelINS2_10policy_hubILb1EN4cuda3std3__45tupleIJN6thrust24THRUST_300001_SM_1000_NS6detail15normal_iteratorINSA_10device_ptrIfEEEESF_EEEE10policy1000El13saxpy_functorSF_JPfSK_EEEvT0_iT1_T2_DpNS2_10kernel_argIT3_EE --------------------------
	.section	.nv.info._ZN3cub18CUB_300001_SM_10006detail9transform16transform_kernelINS2_10policy_hubILb1EN4cuda3std3__45tupleIJN6thrust24THRUST_300001_SM_1000_NS6detail15normal_iteratorINSA_10device_ptrIfEEEESF_EEEE10policy1000El13saxpy_functorSF_JPfSK_EEEvT0_iT1_T2_DpNS2_10kernel_argIT3_EE,"",@"SHT_CUDA_INFO"
	.sectionflags	@""
	.align	4


	//----- nvinfo : EIATTR_CUDA_API_VERSION
	.align		4
        /*0000*/ 	.byte	0x04, 0x37
        /*0002*/ 	.short	(.L_62 - .L_61)
.L_61:
        /*0004*/ 	.word	0x00000082


	//----- nvinfo : EIATTR_KPARAM_INFO
	.align		4
.L_62:
        /*0008*/ 	.byte	0x04, 0x17
        /*000a*/ 	.short	(.L_64 - .L_63)
.L_63:
        /*000c*/ 	.word	0x00000000
        /*0010*/ 	.short	0x0005
        /*0012*/ 	.short	0x0028
        /*0014*/ 	.byte	0x00, 0xf0, 0x41, 0x00


	//----- nvinfo : EIATTR_KPARAM_INFO
	.align		4
.L_64:
        /*0018*/ 	.byte	0x04, 0x17
        /*001a*/ 	.short	(.L_66 - .L_65)
.L_65:
        /*001c*/ 	.word	0x00000000
        /*0020*/ 	.short	0x0004
        /*0022*/ 	.short	0x0018
        /*0024*/ 	.byte	0x00, 0xf0, 0x41, 0x00


	//----- nvinfo : EIATTR_KPARAM_INFO
	.align		4
.L_66:
        /*0028*/ 	.byte	0x04, 0x17
        /*002a*/ 	.short	(.L_68 - .L_67)
.L_67:
        /*002c*/ 	.word	0x00000000
        /*0030*/ 	.short	0x0003
        /*0032*/ 	.short	0x0010
        /*0034*/ 	.byte	0x00, 0xf0, 0x21, 0x00


	//----- nvinfo : EIATTR_KPARAM_INFO
	.align		4
.L_68:
        /*0038*/ 	.byte	0x04, 0x17
        /*003a*/ 	.short	(.L_70 - .L_69)
.L_69:
        /*003c*/ 	.word	0x00000000
        /*0040*/ 	.short	0x0002
        /*0042*/ 	.short	0x000c
        /*0044*/ 	.byte	0x00, 0xf0, 0x11, 0x00


	//----- nvinfo : EIATTR_KPARAM_INFO
	.align		4
.L_70:
        /*0048*/ 	.byte	0x04, 0x17
        /*004a*/ 	.short	(.L_72 - .L_71)
.L_71:
        /*004c*/ 	.word	0x00000000
        /*0050*/ 	.short	0x0001
        /*0052*/ 	.short	0x0008
        /*0054*/ 	.byte	0x00, 0xf0, 0x11, 0x00


	//----- nvinfo : EIATTR_KPARAM_INFO
	.align		4
.L_72:
        /*0058*/ 	.byte	0x04, 0x17
        /*005a*/ 	.short	(.L_74 - .L_73)
.L_73:
        /*005c*/ 	.word	0x00000000
        /*0060*/ 	.short	0x0000
        /*0062*/ 	.short	0x0000
        /*0064*/ 	.byte	0x00, 0xf0, 0x21, 0x00


	//----- nvinfo : EIATTR_SPARSE_MMA_MASK
	.align		4
.L_74:
        /*0068*/ 	.byte	0x03, 0x50
        /*006a*/ 	.short	0x0000


	//----- nvinfo : EIATTR_MAXREG_COUNT
	.align		4
        /*006c*/ 	.byte	0x03, 0x1b
        /*006e*/ 	.short	0x00ff


	//----- nvinfo : EIATTR_MERCURY_ISA_VERSION
	.align		4
        /*0070*/ 	.byte	0x03, 0x5f
        /*0072*/ 	.short	0x0101


	//----- nvinfo : EIATTR_VRC_CTA_INIT_COUNT
	.align		4
        /*0074*/ 	.byte	0x02, 0x4a
	.zero		1
	.zero		1


	//----- nvinfo : EIATTR_EXIT_INSTR_OFFSETS
	.align		4
        /*0078*/ 	.byte	0x04, 0x1c
        /*007a*/ 	.short	(.L_76 - .L_75)


	//   ....[0]....
.L_75:
        /*007c*/ 	.word	0x000003e0


	//   ....[1]....
        /*0080*/ 	.word	0x00000c90


	//   ....[2]....
        /*0084*/ 	.word	0x00000f80


	//   ....[3]....
        /*0088*/ 	.word	0x00001120


	//   ....[4]....
        /*008c*/ 	.word	0x00001150


	//   ....[5]....
        /*0090*/ 	.word	0x000011e0


	//   ....[6]....
        /*0094*/ 	.word	0x00001200


	//   ....[7]....
        /*0098*/ 	.word	0x000016d0


	//   ....[8]....
        /*009c*/ 	.word	0x00001930


	//   ....[9]....
        /*00a0*/ 	.word	0x00001a60


	//   ....[10]....
        /*00a4*/ 	.word	0x00001b00


	//----- nvinfo : EIATTR_MAX_THREADS
	.align		4
.L_76:
        /*00a8*/ 	.byte	0x04, 0x05
        /*00aa*/ 	.short	(.L_78 - .L_77)
.L_77:
        /*00ac*/ 	.word	0x00000080
        /*00b0*/ 	.word	0x00000001
        /*00b4*/ 	.word	0x00000001


	//----- nvinfo : EIATTR_CRS_STACK_SIZE
	.align		4
.L_78:
        /*00b8*/ 	.byte	0x04, 0x1e
        /*00ba*/ 	.short	(.L_80 - .L_79)
.L_79:
        /*00bc*/ 	.word	0x00000000


	//----- nvinfo : EIATTR_CBANK_PARAM_SIZE
	.align		4
.L_80:
        /*00c0*/ 	.byte	0x03, 0x19
        /*00c2*/ 	.short	0x0038


	//----- nvinfo : EIATTR_PARAM_CBANK
	.align		4
        /*00c4*/ 	.byte	0x04, 0x0a
        /*00c6*/ 	.short	(.L_82 - .L_81)
	.align		4
.L_81:
        /*00c8*/ 	.word	index@(.nv.constant0._ZN3cub18CUB_300001_SM_10006detail9transform16transform_kernelINS2_10policy_hubILb1EN4cuda3std3__45tupleIJN6thrust24THRUST_300001_SM_1000_NS6detail15normal_iteratorINSA_10device_ptrIfEEEESF_EEEE10policy1000El13saxpy_functorSF_JPfSK_EEEvT0_iT1_T2_DpNS2_10kernel_argIT3_EE)
        /*00cc*/ 	.short	0x0380
        /*00ce*/ 	.short	0x0038


	//----- nvinfo : EIATTR_SW_WAR
	.align		4
.L_82:
        /*00d0*/ 	.byte	0x04, 0x36
        /*00d2*/ 	.short	(.L_84 - .L_83)
.L_83:
        /*00d4*/ 	.word	0x00000008
.L_84:


//--------------------- .nv.info._ZN3cub18CUB_300001_SM_10006detail9transform16transform_kernelINS2_10policy_hubILb1EN4cuda3std3__45tupleIJN6thrust24THRUST_300001_SM_1000_NS6detail15normal_iteratorINSA_10device_ptrIfEEEESF_EEEE10policy1000Ei13saxpy_functorSF_JPfSK_EEEvT0_iT1_T2_DpNS2_10kernel_argIT3_EE --------------------------
	.section	.nv.info._ZN3cub18CUB_300001_SM_10006detail9transform16transform_kernelINS2_10policy_hubILb1EN4cuda3std3__45tupleIJN6thrust24THRUST_300001_SM_1000_NS6detail15normal_iteratorINSA_10device_ptrIfEEEESF_EEEE10policy1000Ei13saxpy_functorSF_JPfSK_EEEvT0_iT1_T2_DpNS2_10kernel_argIT3_EE,"",@"SHT_CUDA_INFO"
	.sectionflags	@""
	.align	4


	//----- nvinfo : EIATTR_CUDA_API_VERSION
	.align		4
        /*0000*/ 	.byte	0x04, 0x37
        /*0002*/ 	.short	(.L_86 - .L_85)
.L_85:
        /*0004*/ 	.word	0x00000082


	//----- nvinfo : EIATTR_KPARAM_INFO
	.align		4
.L_86:
        /*0008*/ 	.byte	0x04, 0x17
        /*000a*/ 	.short	(.L_88 - .L_87)
.L_87:
        /*000c*/ 	.word	0x00000000
        /*0010*/ 	.short	0x0005
        /*0012*/ 	.short	0x0028
        /*0014*/ 	.byte	0x00, 0xf0, 0x41, 0x00


	//----- nvinfo : EIATTR_KPARAM_INFO
	.align		4
.L_88:
        /*0018*/ 	.byte	0x04, 0x17
        /*001a*/ 	.short	(.L_90 - .L_89)
.L_89:
        /*001c*/ 	.word	0x00000000
        /*0020*/ 	.short	0x0004
        /*0022*/ 	.short	0x0018
        /*0024*/ 	.byte	0x00, 0xf0, 0x41, 0x00


	//----- nvinfo : EIATTR_KPARAM_INFO
	.align		4
.L_90:
        /*0028*/ 	.byte	0x04, 0x17
        /*002a*/ 	.short	(.L_92 - .L_91)
.L_91:
        /*002c*/ 	.word	0x00000000
        /*0030*/ 	.short	0x0003
        /*0032*/ 	.short	0x0010
        /*0034*/ 	.byte	0x00, 0xf0, 0x21, 0x00


	//----- nvinfo : EIATTR_KPARAM_INFO
	.align		4
.L_92:
        /*0038*/ 	.byte	0x04, 0x17
        /*003a*/ 	.short	(.L_94 - .L_93)
.L_93:
        /*003c*/ 	.word	0x00000000
        /*0040*/ 	.short	0x0002
        /*0042*/ 	.short	0x0008
        /*0044*/ 	.byte	0x00, 0xf0, 0x11, 0x00


	//----- nvinfo : EIATTR_KPARAM_INFO
	.align		4
.L_94:
        /*0048*/ 	.byte	0x04, 0x17
        /*004a*/ 	.short	(.L_96 - .L_95)
.L_95:
        /*004c*/ 	.word	0x00000000
        /*0050*/ 	.short	0x0001
        /*0052*/ 	.short	0x0004
        /*0054*/ 	.byte	0x00, 0xf0, 0x11, 0x00


	//----- nvinfo : EIATTR_KPARAM_INFO
	.align		4
.L_96:
        /*0058*/ 	.byte	0x04, 0x17
        /*005a*/ 	.short	(.L_98 - .L_97)
.L_97:
        /*005c*/ 	.word	0x00000000
        /*0060*/ 	.short	0x0000
        /*0062*/ 	.short	0x0000
        /*0064*/ 	.byte	0x00, 0xf0, 0x11, 0x00


	//----- nvinfo : EIATTR_SPARSE_MMA_MASK
	.align		4
.L_98:
        /*0068*/ 	.byte	0x03, 0x50
        /*006a*/ 	.short	0x0000


	//----- nvinfo : EIATTR_MAXREG_COUNT
	.align		4
        /*006c*/ 	.byte	0x03, 0x1b
        /*006e*/ 	.short	0x00ff


	//----- nvinfo : EIATTR_MERCURY_ISA_VERSION
	.align		4
        /*0070*/ 	.byte	0x03, 0x5f
        /*0072*/ 	.short	0x0101


	//----- nvinfo : EIATTR_VRC_CTA_INIT_COUNT
	.align		4
        /*0074*/ 	.byte	0x02, 0x4a
	.zero		1
	.zero		1


	//----- nvinfo : EIATTR_EXIT_INSTR_OFFSETS
	.align		4
        /*0078*/ 	.byte	0x04, 0x1c
        /*007a*/ 	.short	(.L_100 - .L_99)


	//   ....[0]....
.L_99:
        /*007c*/ 	.word	0x000002f0


	//   ....[1]....
        /*0080*/ 	.word	0x00000800


	//   ....[2]....
        /*0084*/ 	.word	0x00000a60


	//   ....[3]....
        /*0088*/ 	.word	0x00000ba0


	//   ....[4]....
        /*008c*/ 	.word	0x00000c50


	//   ....[5]....
        /*0090*/ 	.word	0x00000c80


	//   ....[6]....
        /*0094*/ 	.word	0x00001200


	//   ....[7]....
        /*0098*/ 	.word	0x00001530


	//   ....[8]....
        /*009c*/ 	.word	0x000016f0


	//   ....[9]....
        /*00a0*/ 	.word	0x00001720


	//   ....[10]....
        /*00a4*/ 	.word	0x000017c0


	//----- nvinfo : EIATTR_MAX_THREADS
	.align		4
.L_100:
        /*00a8*/ 	.byte	0x04, 0x05
        /*00aa*/ 	.short	(.L_102 - .L_101)
.L_101:
        /*00ac*/ 	.word	0x00000080
        /*00b0*/ 	.word	0x00000001
        /*00b4*/ 	.word	0x00000001


	//----- nvinfo : EIATTR_CRS_STACK_SIZE
	.align		4
.L_102:
        /*00b8*/ 	.byte	0x04, 0x1e
        /*00ba*/ 	.short	(.L_104 - .L_103)
.L_103:
        /*00bc*/ 	.word	0x00000000


	//----- nvinfo : EIATTR_CBANK_PARAM_SIZE
	.align		4
.L_104:
        /*00c0*/ 	.byte	0x03, 0x19
        /*00c2*/ 	.short	0x0038


	//----- nvinfo : EIATTR_PARAM_CBANK
	.align		4
        /*00c4*/ 	.byte	0x04, 0x0a
        /*00c6*/ 	.short	(.L_106 - .L_105)
	.align		4
.L_105:
        /*00c8*/ 	.word	index@(.nv.constant0._ZN3cub18CUB_300001_SM_10006detail9transform16transform_kernelINS2_10policy_hubILb1EN4cuda3std3__45tupleIJN6thrust24THRUST_300001_SM_1000_NS6detail15normal_iteratorINSA_10device_ptrIfEEEESF_EEEE10policy1000Ei13saxpy_functorSF_JPfSK_EEEvT0_iT1_T2_DpNS2_10kernel_argIT3_EE)
        /*00cc*/ 	.short	0x0380
        /*00ce*/ 	.short	0x0038


	//----- nvinfo : EIATTR_SW_WAR
	.align		4
.L_106:
        /*00d0*/ 	.byte	0x04, 0x36
        /*00d2*/ 	.short	(.L_108 - .L_107)
.L_107:
        /*00d4*/ 	.word	0x00000008
.L_108:


//--------------------- .nv.info._ZN3cub18CUB_300001_SM_10006detail11EmptyKernelIvEEvv --------------------------
	.section	.nv.info._ZN3cub18CUB_300001_SM_10006detail11EmptyKernelIvEEvv,"",@"SHT_CUDA_INFO"
	.sectionflags	@""
	.align	4


	//----- nvinfo : EIATTR_CUDA_API_VERSION
	.align		4
        /*0000*/ 	.byte	0x04, 0x37
        /*0002*/ 	.short	(.L_110 - .L_109)
.L_109:
        /*0004*/ 	.word	0x00000082


	//----- nvinfo : EIATTR_SPARSE_MMA_MASK
	.align		4
.L_110:
        /*0008*/ 	.byte	0x03, 0x50
        /*000a*/ 	.short	0x0000


	//----- nvinfo : EIATTR_MAXREG_COUNT
	.align		4
        /*000c*/ 	.byte	0x03, 0x1b
        /*000e*/ 	.short	0x00ff


	//----- nvinfo : EIATTR_MERCURY_ISA_VERSION
	.align		4
        /*0010*/ 	.byte	0x03, 0x5f
        /*0012*/ 	.short	0x0101


	//----- nvinfo : EIATTR_VRC_CTA_INIT_COUNT
	.align		4
        /*0014*/ 	.byte	0x02, 0x4a
	.zero		1
	.zero		1


	//----- nvinfo : EIATTR_EXIT_INSTR_OFFSETS
	.align		4
        /*0018*/ 	.byte	0x04, 0x1c
        /*001a*/ 	.short	(.L_112 - .L_111)


	//   ....[0]....
.L_111:
        /*001c*/ 	.word	0x00000010


	//----- nvinfo : EIATTR_SW_WAR
	.align		4
.L_112:
        /*0020*/ 	.byte	0x04, 0x36
        /*0022*/ 	.short	(.L_114 - .L_113)
.L_113:
        /*0024*/ 	.word	0x00000008
.L_114:


//--------------------- .nv.callgraph             --------------------------
	.section	.nv.callgraph,"",@"SHT_CUDA_CALLGRAPH"
	.align	4
	.sectionentsize	8
	.align		4
        /*0000*/ 	.word	0x00000000
	.align		4
        /*0004*/ 	.word	0xffffffff
	.align		4
        /*0008*/ 	.word	0x00000000
	.align		4
        /*000c*/ 	.word	0xfffffffe
	.align		4
        /*0010*/ 	.word	0x00000000
	.align		4
        /*0014*/ 	.word	0xfffffffd
	.align		4
        /*0018*/ 	.word	0x00000000
	.align		4
        /*001c*/ 	.word	0xfffffffc


//--------------------- .nv.constant4             --------------------------
	.section	.nv.constant4,"a",@progbits
	.align	8
	.align		8
.nv.constant4:
        /*0000*/ 	.dword	_ZN34_INTERNAL_fca40747_4_k_cu_54babb5d4cuda3std3__45__cpo5beginE
	.align		8
        /*0008*/ 	.dword	_ZN34_INTERNAL_fca40747_4_k_cu_54babb5d4cuda3std3__45__cpo3endE
	.align		8
        /*0010*/ 	.dword	_ZN34_INTERNAL_fca40747_4_k_cu_54babb5d4cuda3std3__45__cpo6cbeginE
	.align		8
        /*0018*/ 	.dword	_ZN34_INTERNAL_fca40747_4_k_cu_54babb5d4cuda3std3__45__cpo4cendE
	.align		8
        /*0020*/ 	.dword	_ZN34_INTERNAL_fca40747_4_k_cu_54babb5d4cuda3std3__45__cpo6rbeginE
	.align		8
        /*0028*/ 	.dword	_ZN34_INTERNAL_fca40747_4_k_cu_54babb5d4cuda3std3__45__cpo4rendE
	.align		8
        /*0030*/ 	.dword	_ZN34_INTERNAL_fca40747_4_k_cu_54babb5d4cuda3std3__45__cpo7crbeginE
	.align		8
        /*0038*/ 	.dword	_ZN34_INTERNAL_fca40747_4_k_cu_54babb5d4cuda3std3__45__cpo5crendE
	.align		8
        /*0040*/ 	.dword	_ZN34_INTERNAL_fca40747_4_k_cu_54babb5d4cuda3std3__436_GLOBAL__N__fca40747_4_k_cu_54babb5d6ignoreE
	.align		8
        /*0048*/ 	.dword	_ZN34_INTERNAL_fca40747_4_k_cu_54babb5d4cuda3std3__419piecewise_constructE
	.align		8
        /*0050*/ 	.dword	_ZN34_INTERNAL_fca40747_4_k_cu_54babb5d4cuda3std3__48in_placeE
	.align		8
        /*0058*/ 	.dword	_ZN34_INTERNAL_fca40747_4_k_cu_54babb5d4cuda3std3__420unreachable_sentinelE
	.align		8
        /*0060*/ 	.dword	_ZN34_INTERNAL_fca40747_4_k_cu_54babb5d4cuda3std3__47nulloptE
	.align		8
        /*0068*/ 	.dword	_ZN34_INTERNAL_fca40747_4_k_cu_54babb5d4cuda3std3__48unexpectE
	.align		8
        /*0070*/ 	.dword	_ZN34_INTERNAL_fca40747_4_k_cu_54babb5d4cuda3std6ranges3__45__cpo4swapE
	.align		8
        /*0078*/ 	.dword	_ZN34_INTERNAL_fca40747_4_k_cu_54babb5d4cuda3std6ranges3__45__cpo9iter_moveE
	.align		8
        /*0080*/ 	.dword	_ZN34_INTERNAL_fca40747_4_k_cu_54babb5d4cuda3std6ranges3__45__cpo5beginE
	.align		8
        /*0088*/ 	.dword	_ZN34_INTERNAL_fca40747_4_k_cu_54babb5d4cuda3std6ranges3__45__cpo3endE
	.align		8
        /*0090*/ 	.dword	_ZN34_INTERNAL_fca40747_4_k_cu_54babb5d4cuda3std6ranges3__45__cpo6cbeginE
	.align		8
        /*0098*/ 	.dword	_ZN34_INTERNAL_fca40747_4_k_cu_54babb5d4cuda3std6ranges3__45__cpo4cendE
	.align		8
        /*00a0*/ 	.dword	_ZN34_INTERNAL_fca40747_4_k_cu_54babb5d4cuda3std6ranges3__45__cpo7advanceE
	.align		8
        /*00a8*/ 	.dword	_ZN34_INTERNAL_fca40747_4_k_cu_54babb5d4cuda3std6ranges3__45__cpo9iter_swapE
	.align		8
        /*00b0*/ 	.dword	_ZN34_INTERNAL_fca40747_4_k_cu_54babb5d4cuda3std6ranges3__45__cpo4nextE
	.align		8
        /*00b8*/ 	.dword	_ZN34_INTERNAL_fca40747_4_k_cu_54babb5d4cuda3std6ranges3__45__cpo4prevE
	.align		8
        /*00c0*/ 	.dword	_ZN34_INTERNAL_fca40747_4_k_cu_54babb5d4cuda3std6ranges3__45__cpo4dataE
	.align		8
        /*00c8*/ 	.dword	_ZN34_INTERNAL_fca40747_4_k_cu_54babb5d4cuda3std6ranges3__45__cpo5cdataE
	.align		8
        /*00d0*/ 	.dword	_ZN34_INTERNAL_fca40747_4_k_cu_54babb5d4cuda3std6ranges3__45__cpo4sizeE
	.align		8
        /*00d8*/ 	.dword	_ZN34_INTERNAL_fca40747_4_k_cu_54babb5d4cuda3std6ranges3__45__cpo5ssizeE
	.align		8
        /*00e0*/ 	.dword	_ZN34_INTERNAL_fca40747_4_k_cu_54babb5d4cuda3std6ranges3__45__cpo8distanceE
	.align		8
        /*00e8*/ 	.dword	_ZN34_INTERNAL_fca40747_4_k_cu_54babb5d6thrust24THRUST_300001_SM_1000_NS8cuda_cub3parE
	.align		8
        /*00f0*/ 	.dword	_ZN34_INTERNAL_fca40747_4_k_cu_54babb5d6thrust24THRUST_300001_SM_1000_NS8cuda_cub10par_nosyncE
	.align		8
        /*00f8*/ 	.dword	_ZN34_INTERNAL_fca40747_4_k_cu_54babb5d6thrust24THRUST_300001_SM_1000_NS6system6detail10sequential3seqE
	.align		8
        /*0100*/ 	.dword	_ZN34_INTERNAL_fca40747_4_k_cu_54babb5d6thrust24THRUST_300001_SM_1000_NS12placeholders2_1E
	.align		8
        /*0108*/ 	.dword	_ZN34_INTERNAL_fca40747_4_k_cu_54babb5d6thrust24THRUST_300001_SM_1000_NS12placeholders2_2E
	.align		8
        /*0110*/ 	.dword	_ZN34_INTERNAL_fca40747_4_k_cu_54babb5d6thrust24THRUST_300001_SM_1000_NS12placeholders2_3E
	.align		8
        /*0118*/ 	.dword	_ZN34_INTERNAL_fca40747_4_k_cu_54babb5d6thrust24THRUST_300001_SM_1000_NS12placeholders2_4E
	.align		8
        /*0120*/ 	.dword	_ZN34_INTERNAL_fca40747_4_k_cu_54babb5d6thrust24THRUST_300001_SM_1000_NS12placeholders2_5E
	.align		8
        /*0128*/ 	.dword	_ZN34_INTERNAL_fca40747_4_k_cu_54babb5d6thrust24THRUST_300001_SM_1000_NS12placeholders2_6E
	.align		8
        /*0130*/ 	.dword	_ZN34_INTERNAL_fca40747_4_k_cu_54babb5d6thrust24THRUST_300001_SM_1000_NS12placeholders2_7E
	.align		8
        /*0138*/ 	.dword	_ZN34_INTERNAL_fca40747_4_k_cu_54babb5d6thrust24THRUST_300001_SM_1000_NS12placeholders2_8E
	.align		8
        /*0140*/ 	.dword	_ZN34_INTERNAL_fca40747_4_k_cu_54babb5d6thrust24THRUST_300001_SM_1000_NS12placeholders2_9E
	.align		8
        /*0148*/ 	.dword	_ZN34_INTERNAL_fca40747_4_k_cu_54babb5d6thrust24THRUST_300001_SM_1000_NS12placeholders3_10E
	.align		8
        /*0150*/ 	.dword	_ZN34_INTERNAL_fca40747_4_k_cu_54babb5d6thrust24THRUST_300001_SM_1000_NS3seqE


//--------------------- .text._ZN3cub18CUB_300001_SM_10006detail9transform16transform_kernelINS2_10policy_hubILb1EN4cuda3std3__45tupleIJN6thrust24THRUST_300001_SM_1000_NS6detail15normal_iteratorINSA_10device_ptrIfEEEESF_EEEE10policy1000El13saxpy_functorSF_JPfSK_EEEvT0_iT1_T2_DpNS2_10kernel_argIT3_EE --------------------------
	.section	.text._ZN3cub18CUB_300001_SM_10006detail9transform16transform_kernelINS2_10policy_hubILb1EN4cuda3std3__45tupleIJN6thrust24THRUST_300001_SM_1000_NS6detail15normal_iteratorINSA_10device_ptrIfEEEESF_EEEE10policy1000El13saxpy_functorSF_JPfSK_EEEvT0_iT1_T2_DpNS2_10kernel_argIT3_EE,"ax",@progbits
	.align	128
        .global         _ZN3cub18CUB_300001_SM_10006detail9transform16transform_kernelINS2_10policy_hubILb1EN4cuda3std3__45tupleIJN6thrust24THRUST_300001_SM_1000_NS6detail15normal_iteratorINSA_10device_ptrIfEEEESF_EEEE10policy1000El13saxpy_functorSF_JPfSK_EEEvT0_iT1_T2_DpNS2_10kernel_argIT3_EE
        .type           _ZN3cub18CUB_300001_SM_10006detail9transform16transform_kernelINS2_10policy_hubILb1EN4cuda3std3__45tupleIJN6thrust24THRUST_300001_SM_1000_NS6detail15normal_iteratorINSA_10device_ptrIfEEEESF_EEEE10policy1000El13saxpy_functorSF_JPfSK_EEEvT0_iT1_T2_DpNS2_10kernel_argIT3_EE,@function
        .size           _ZN3cub18CUB_300001_SM_10006detail9transform16transform_kernelINS2_10policy_hubILb1EN4cuda3std3__45tupleIJN6thrust24THRUST_300001_SM_1000_NS6detail15normal_iteratorINSA_10device_ptrIfEEEESF_EEEE10policy1000El13saxpy_functorSF_JPfSK_EEEvT0_iT1_T2_DpNS2_10kernel_argIT3_EE,(.L_x_35 - _ZN3cub18CUB_300001_SM_10006detail9transform16transform_kernelINS2_10policy_hubILb1EN4cuda3std3__45tupleIJN6thrust24THRUST_300001_SM_1000_NS6detail15normal_iteratorINSA_10device_ptrIfEEEESF_EEEE10policy1000El13saxpy_functorSF_JPfSK_EEEvT0_iT1_T2_DpNS2_10kernel_argIT3_EE)
        .other          _ZN3cub18CUB_300001_SM_10006detail9transform16transform_kernelINS2_10policy_hubILb1EN4cuda3std3__45tupleIJN6thrust24THRUST_300001_SM_1000_NS6detail15normal_iteratorINSA_10device_ptrIfEEEESF_EEEE10policy1000El13saxpy_functorSF_JPfSK_EEEvT0_iT1_T2_DpNS2_10kernel_argIT3_EE,@"STO_CUDA_ENTRY STV_DEFAULT"
_ZN3cub18CUB_300001_SM_10006detail9transform16transform_kernelINS2_10policy_hubILb1EN4cuda3std3__45tupleIJN6thrust24THRUST_300001_SM_1000_NS6detail15normal_iteratorINSA_10device_ptrIfEEEESF_EEEE10policy1000El13saxpy_functorSF_JPfSK_EEEvT0_iT1_T2_DpNS2_10kernel_argIT3_EE:
.text._ZN3cub18CUB_300001_SM_10006detail9transform16transform_kernelINS2_10policy_hubILb1EN4cuda3std3__45tupleIJN6thrust24THRUST_300001_SM_1000_NS6detail15normal_iteratorINSA_10device_ptrIfEEEESF_EEEE10policy1000El13saxpy_functorSF_JPfSK_EEEvT0_iT1_T2_DpNS2_10kernel_argIT3_EE:
[----:B------:R-:W-:Y:S08]  /*0000*/  LDC R1, c[0x0][0x37c] ;  /* 0x0000df00ff017b82 */ /* 0x000ff00000000800 */
[----:B------:R-:W0:Y:S01]  /*0010*/  LDC R10, c[0x0][0x388] ;  /* 0x0000e200ff0a7b82 */ /* 0x000e220000000800 */
[----:B------:R-:W1:Y:S01]  /*0020*/  LDCU.64 UR4, c[0x0][0x380] ;  /* 0x00007000ff0477ac */ /* 0x000e620008000a00 */
[----:B------:R-:W2:Y:S01]  /*0030*/  S2R R7, SR_TID.X ;  /* 0x0000000000077919 */ /* 0x000ea20000002100 */
[----:B------:R-:W-:Y:S05]  /*0040*/  BSSY.RECONVERGENT B0, `(.L_x_0) ;  /* 0x0000029000007945 */ /* 0x000fea0003800200 */
[----:B------:R-:W3:Y:S01]  /*0050*/  S2UR UR12, SR_CTAID.X ;  /* 0x00000000000c79c3 */ /* 0x000ee20000002500 */
[----:B0-----:R-:W-:-:S04]  /*0060*/  SHF.L.U32 R5, R10, 0x7, RZ ;  /* 0x000000070a057819 */ /* 0x001fc800000006ff */
[----:B------:R-:W-:Y:S01]  /*0070*/  SHF.R.S32.HI R0, RZ, 0x1f, R5 ;  /* 0x0000001fff007819 */ /* 0x000fe20000011405 */
[----:B---3--:R-:W-:-:S04]  /*0080*/  IMAD.WIDE.U32 R2, R5, UR12, RZ ;  /* 0x0000000c05027c25 */ /* 0x008fc8000f8e00ff */
[----:B------:R-:W-:Y:S01]  /*0090*/  IMAD R9, R0, UR12, RZ ;  /* 0x0000000c00097c24 */ /* 0x000fe2000f8e02ff */
[----:B-1----:R-:W-:-:S03]  /*00a0*/  IADD3 R4, P1, PT, -R2, UR4, RZ ;  /* 0x0000000402047c10 */ /* 0x002fc6000ff3e1ff */
[----:B------:R-:W-:Y:S01]  /*00b0*/  IMAD.IADD R9, R3, 0x1, R9 ;  /* 0x0000000103097824 */ /* 0x000fe200078e0209 */
[----:B------:R-:W-:-:S04]  /*00c0*/  ISETP.LT.U32.AND P0, PT, R4, R5, PT ;  /* 0x000000050400720c */ /* 0x000fc80003f01070 */
[----:B------:R-:W-:-:S04]  /*00d0*/  IADD3.X R11, PT, PT, ~R9, UR5, RZ, P1, !PT ;  /* 0x00000005090b7c10 */ /* 0x000fc80008ffe5ff */
[----:B------:R-:W-:Y:S02]  /*00e0*/  ISETP.LT.AND.EX P0, PT, R11, R0, PT, P0 ;  /* 0x000000000b00720c */ /* 0x000fe40003f01300 */
[----:B--2---:R-:W-:Y:S02]  /*00f0*/  SHF.L.U32 R11, R7, 0x7, RZ ;  /* 0x00000007070b7819 */ /* 0x004fe400000006ff */
[----:B------:R-:W-:-:S05]  /*0100*/  SEL R0, R4, R5, P0 ;  /* 0x0000000504007207 */ /* 0x000fca0000000000 */
[----:B------:R-:W-:-:S05]  /*0110*/  IMAD.SHL.U32 R4, R0, 0x4, RZ ;  /* 0x0000000400047824 */ /* 0x000fca00078e00ff */
[----:B------:R-:W-:-:S13]  /*0120*/  ISETP.GE.AND P0, PT, R11, R4, PT ;  /* 0x000000040b00720c */ /* 0x000fda0003f06270 */
[----:B------:R-:W-:Y:S05]  /*0130*/  @P0 BRA `(.L_x_1) ;  /* 0x0000000000640947 */ /* 0x000fea0003800000 */
[----:B------:R-:W0:Y:S01]  /*0140*/  LDCU.64 UR4, c[0x0][0x398] ;  /* 0x00007300ff0477ac */ /* 0x000e220008000a00 */
[C---:B------:R-:W-:Y:S01]  /*0150*/  SHF.L.U32 R6, R2.reuse, 0x2, RZ ;  /* 0x0000000202067819 */ /* 0x040fe200000006ff */
[----:B------:R-:W-:Y:S01]  /*0160*/  BSSY.RECONVERGENT B1, `(.L_x_2) ;  /* 0x000000c000017945 */ /* 0x000fe20003800200 */
[----:B------:R-:W-:Y:S01]  /*0170*/  SHF.L.U64.HI R8, R2, 0x2, R9 ;  /* 0x0000000202087819 */ /* 0x000fe20000010209 */
[----:B------:R-:W-:Y:S01]  /*0180*/  IMAD.MOV.U32 R15, RZ, RZ, R11 ;  /* 0x000000ffff0f7224 */ /* 0x000fe200078e000b */
[----:B0-----:R-:W-:-:S04]  /*0190*/  IADD3 R12, P0, PT, R6, UR4, RZ ;  /* 0x00000004060c7c10 */ /* 0x001fc8000ff1e0ff */
[----:B------:R-:W-:-:S03]  /*01a0*/  IADD3.X R13, PT, PT, R8, UR5, RZ, P0, !PT ;  /* 0x00000005080d7c10 */ /* 0x000fc600087fe4ff */
[----:B------:R-:W-:-:S07]  /*01b0*/  IMAD.WIDE.U32 R12, R7, 0x80, R12 ;  /* 0x00000080070c7825 */ /* 0x000fce00078e000c */
.L_x_3:
[----:B------:R-:W-:Y:S01]  /*01c0*/  IADD3 R15, PT, PT, R15, 0x4000, RZ ;  /* 0x000040000f0f7810 */ /* 0x000fe20007ffe0ff */
[----:B------:R0:W-:Y:S03]  /*01d0*/  CCTL.E.PF2 [R12] ;  /* 0x000000000c00798f */ /* 0x0001e60000800100 */
[----:B------:R-:W-:Y:S02]  /*01e0*/  ISETP.GE.AND P0, PT, R15, R4, PT ;  /* 0x000000040f00720c */ /* 0x000fe40003f06270 */
[----:B0-----:R-:W-:-:S05]  /*01f0*/  IADD3 R12, P1, PT, R12, 0x4000, RZ ;  /* 0x000040000c0c7810 */ /* 0x001fca0007f3e0ff */
[----:B------:R-:W-:-:S06]  /*0200*/  IMAD.X R13, RZ, RZ, R13, P1 ;  /* 0x000000ffff0d7224 */ /* 0x000fcc00008e060d */
[----:B------:R-:W-:Y:S05]  /*0210*/  @!P0 BRA `(.L_x_3) ;  /* 0xfffffffc00e88947 */ /* 0x000fea000383ffff */
[----:B------:R-:W-:Y:S05]  /*0220*/  BSYNC.RECONVERGENT B1 ;  /* 0x0000000000017941 */ /* 0x000fea0003800200 */
.L_x_2:
[----:B------:R-:W0:Y:S02]  /*0230*/  LDCU.64 UR4, c[0x0][0x3a8] ;  /* 0x00007500ff0477ac */ /* 0x000e240008000a00 */
[----:B0-----:R-:W-:-:S04]  /*0240*/  IADD3 R12, P0, PT, R6, UR4, RZ ;  /* 0x00000004060c7c10 */ /* 0x001fc8000ff1e0ff */
[----:B------:R-:W-:-:S03]  /*0250*/  IADD3.X R13, PT, PT, R8, UR5, RZ, P0, !PT ;  /* 0x00000005080d7c10 */ /* 0x000fc600087fe4ff */
[----:B------:R-:W-:-:S07]  /*0260*/  IMAD.WIDE.U32 R12, R7, 0x80, R12 ;  /* 0x00000080070c7825 */ /* 0x000fce00078e000c */
.L_x_4:
[----:B------:R-:W-:Y:S01]  /*0270*/  IADD3 R11, PT, PT, R11, 0x4000, RZ ;  /* 0x000040000b0b7810 */ /* 0x000fe20007ffe0ff */
[----:B------:R0:W-:Y:S03]  /*0280*/  CCTL.E.PF2 [R12] ;  /* 0x000000000c00798f */ /* 0x0001e60000800100 */
[----:B------:R-:W-:Y:S02]  /*0290*/  ISETP.GE.AND P0, PT, R11, R4, PT ;  /* 0x000000040b00720c */ /* 0x000fe40003f06270 */
[----:B0-----:R-:W-:-:S05]  /*02a0*/  IADD3 R12, P1, PT, R12, 0x4000, RZ ;  /* 0x000040000c0c7810 */ /* 0x001fca0007f3e0ff */
[----:B------:R-:W-:-:S06]  /*02b0*/  IMAD.X R13, RZ, RZ, R13, P1 ;  /* 0x000000ffff0d7224 */ /* 0x000fcc00008e060d */
[----:B------:R-:W-:Y:S05]  /*02c0*/  @!P0 BRA `(.L_x_4) ;  /* 0xfffffffc00e88947 */ /* 0x000fea000383ffff */
.L_x_1:
[----:B------:R-:W-:Y:S05]  /*02d0*/  BSYNC.RECONVERGENT B0 ;  /* 0x0000000000007941 */ /* 0x000fea0003800200 */
.L_x_0:
[----:B------:R-:W0:Y:S01]  /*02e0*/  LDCU.128 UR8, c[0x0][0x390] ;  /* 0x00007200ff0877ac */ /* 0x000e220008000c00 */
[----:B------:R-:W-:Y:S02]  /*02f0*/  ISETP.NE.AND P0, PT, R5, R0, PT ;  /* 0x000000000500720c */ /* 0x000fe40003f05270 */
[C---:B------:R-:W-:Y:S01]  /*0300*/  SHF.L.U32 R8, R2.reuse, 0x2, RZ ;  /* 0x0000000202087819 */ /* 0x040fe200000006ff */
[----:B------:R-:W1:Y:S01]  /*0310*/  LDCU.64 UR6, c[0x0][0x3a8] ;  /* 0x00007500ff0677ac */ /* 0x000e620008000a00 */
[----:B------:R-:W-:Y:S02]  /*0320*/  SHF.L.U64.HI R9, R2, 0x2, R9 ;  /* 0x0000000202097819 */ /* 0x000fe40000010209 */
[C---:B------:R-:W-:Y:S01]  /*0330*/  R2UR UR13, R8.reuse ;  /* 0x00000000080d72ca */ /* 0x040fe200000e0000 */
[----:B------:R-:W2:Y:S01]  /*0340*/  LDCU.64 UR14, c[0x0][0x358] ;  /* 0x00006b00ff0e77ac */ /* 0x000ea20008000a00 */
[----:B------:R-:W-:Y:S02]  /*0350*/  R2UR UR16, R9 ;  /* 0x00000000091072ca */ /* 0x000fe400000e0000 */
[----:B0-----:R-:W-:-:S02]  /*0360*/  IADD3 R4, P2, PT, R8, UR10, RZ ;  /* 0x0000000a08047c10 */ /* 0x001fc4000ff5e0ff */
[C---:B-1----:R-:W-:Y:S02]  /*0370*/  IADD3 R2, P3, PT, R8.reuse, UR6, RZ ;  /* 0x0000000608027c10 */ /* 0x042fe4000ff7e0ff */
[----:B------:R-:W-:Y:S02]  /*0380*/  IADD3 R8, P1, PT, R8, UR8, RZ ;  /* 0x0000000808087c10 */ /* 0x000fe4000ff3e0ff */
[C---:B------:R-:W-:Y:S02]  /*0390*/  IADD3.X R5, PT, PT, R9.reuse, UR11, RZ, P2, !PT ;  /* 0x0000000b09057c10 */ /* 0x040fe400097fe4ff */
[C---:B------:R-:W-:Y:S02]  /*03a0*/  IADD3.X R3, PT, PT, R9.reuse, UR7, RZ, P3, !PT ;  /* 0x0000000709037c10 */ /* 0x040fe40009ffe4ff */
[----:B------:R-:W-:Y:S01]  /*03b0*/  IADD3.X R9, PT, PT, R9, UR9, RZ, P1, !PT ;  /* 0x0000000909097c10 */ /* 0x000fe20008ffe4ff */
[----:B--2---:R-:W-:Y:S06]  /*03c0*/  @!P0 BRA `(.L_x_5) ;  /* 0x0000000c00888947 */ /* 0x004fec0003800000 */
[----:B------:R-:W-:-:S13]  /*03d0*/  ISETP.GE.AND P0, PT, R10, 0x1, PT ;  /* 0x000000010a00780c */ /* 0x000fda0003f06270 */
[----:B------:R-:W-:Y:S05]  /*03e0*/  @!P0 EXIT ;  /* 0x000000000000894d */ /* 0x000fea0003800000 */
[C---:B------:R-:W-:Y:S01]  /*03f0*/  ISETP.GE.U32.AND P0, PT, R10.reuse, 0x8, PT ;  /* 0x000000080a00780c */ /* 0x040fe20003f06070 */
[----:B------:R-:W-:Y:S01]  /*0400*/  IMAD.MOV.U32 R6, RZ, RZ, RZ ;  /* 0x000000ffff067224 */ /* 0x000fe200078e00ff */
[----:B------:R-:W-:-:S11]  /*0410*/  LOP3.LUT R20, R10, 0x7, RZ, 0xc0, !PT ;  /* 0x000000070a147812 */ /* 0x000fd600078ec0ff */
[----:B------:R-:W-:Y:S05]  /*0420*/  @!P0 BRA `(.L_x_6) ;  /* 0x0000000800148947 */ /* 0x000fea0003800000 */
[----:B------:R-:W-:-:S13]  /*0430*/  ISETP.GE.AND P0, PT, R7, R0, PT ;  /* 0x000000000700720c */ /* 0x000fda0003f06270 */
[C---:B------:R-:W-:Y:S01]  /*0440*/  @!P0 IMAD.WIDE.U32 R16, R7.reuse, 0x4, R4 ;  /* 0x0000000407108825 */ /* 0x040fe200078e0004 */
[----:B------:R-:W0:Y:S03]  /*0450*/  @!P0 LDC R11, c[0x0][0x38c] ;  /* 0x0000e300ff0b8b82 */ /* 0x000e260000000800 */
[C---:B------:R-:W-:Y:S02]  /*0460*/  @!P0 IMAD.WIDE.U32 R22, R7.reuse, 0x4, R2 ;  /* 0x0000000407168825 */ /* 0x040fe400078e0002 */
[----:B------:R-:W0:Y:S04]  /*0470*/  @!P0 LDG.E R16, desc[UR14][R16.64] ;  /* 0x0000000e10108981 */ /* 0x000e28000c1e1900 */
[----:B------:R1:W0:Y:S01]  /*0480*/  @!P0 LDG.E R23, desc[UR14][R22.64] ;  /* 0x0000000e16178981 */ /* 0x000222000c1e1900 */
[C---:B------:R-:W-:Y:S01]  /*0490*/  IADD3 R21, PT, PT, R7.reuse, 0x80, RZ ;  /* 0x0000008007157810 */ /* 0x040fe20007ffe0ff */
[----:B------:R-:W-:-:S03]  /*04a0*/  @!P0 IMAD.WIDE.U32 R18, R7, 0x4, R8 ;  /* 0x0000000407128825 */ /* 0x000fc600078e0008 */
[C---:B------:R-:W-:Y:S01]  /*04b0*/  ISETP.GE.AND P1, PT, R21.reuse, R0, PT ;  /* 0x000000001500720c */ /* 0x040fe20003f26270 */
[----:B------:R-:W-:-:S04]  /*04c0*/  IMAD.WIDE R14, R21, 0x4, R4 ;  /* 0x00000004150e7825 */ /* 0x000fc800078e0204 */
[----:B------:R-:W-:-:S08]  /*04d0*/  IMAD.WIDE R12, R21, 0x4, R2 ;  /* 0x00000004150c7825 */ /* 0x000fd000078e0202 */
[----:B-1----:R-:W1:Y:S01]  /*04e0*/  @!P1 LDC R22, c[0x0][0x38c] ;  /* 0x0000e300ff169b82 */ /* 0x002e620000000800 */
[----:B0-----:R-:W-:-:S05]  /*04f0*/  @!P0 FFMA R11, R16, R11, R23 ;  /* 0x0000000b100b8223 */ /* 0x001fca0000000017 */
[----:B------:R0:W-:Y:S04]  /*0500*/  @!P0 STG.E desc[UR14][R18.64], R11 ;  /* 0x0000000b12008986 */ /* 0x0001e8000c10190e */
[----:B------:R-:W1:Y:S04]  /*0510*/  @!P1 LDG.E R6, desc[UR14][R14.64] ;  /* 0x0000000e0e069981 */ /* 0x000e68000c1e1900 */
[----:B------:R-:W1:Y:S01]  /*0520*/  @!P1 LDG.E R25, desc[UR14][R12.64] ;  /* 0x0000000e0c199981 */ /* 0x000e62000c1e1900 */
[----:B------:R-:W-:-:S05]  /*0530*/  VIADD R17, R7, 0x100 ;  /* 0x0000010007117836 */ /* 0x000fca0000000000 */
[----:B------:R-:W-:Y:S01]  /*0540*/  ISETP.GE.AND P0, PT, R17, R0, PT ;  /* 0x000000001100720c */ /* 0x000fe20003f06270 */
[----:B------:R-:W-:-:S12]  /*0550*/  IMAD.WIDE R16, R21, 0x4, R8 ;  /* 0x0000000415107825 */ /* 0x000fd800078e0208 */
[----:B0-----:R-:W0:Y:S01]  /*0560*/  @!P0 LDC R18, c[0x0][0x38c] ;  /* 0x0000e300ff128b82 */ /* 0x001e220000000800 */
[----:B-1----:R-:W-:-:S05]  /*0570*/  @!P1 FFMA R25, R6, R22, R25 ;  /* 0x0000001606199223 */ /* 0x002fca0000000019 */
[----:B------:R-:W-:Y:S04]  /*0580*/  @!P1 STG.E desc[UR14][R16.64], R25 ;  /* 0x0000001910009986 */ /* 0x000fe8000c10190e */
[----:B------:R-:W0:Y:S04]  /*0590*/  @!P0 LDG.E R6, desc[UR14][R14.64+0x200] ;  /* 0x0002000e0e068981 */ /* 0x000e28000c1e1900 */
[----:B------:R-:W0:Y:S01]  /*05a0*/  @!P0 LDG.E R21, desc[UR14][R12.64+0x200] ;  /* 0x0002000e0c158981 */ /* 0x000e22000c1e1900 */
[----:B------:R-:W-:-:S04]  /*05b0*/  IADD3 R11, PT, PT, R7, 0x180, RZ ;  /* 0x00000180070b7810 */ /* 0x000fc80007ffe0ff */
[----:B------:R-:W-:Y:S01]  /*05c0*/  ISETP.GE.AND P1, PT, R11, R0, PT ;  /* 0x000000000b00720c */ /* 0x000fe20003f26270 */
[----:B------:R-:W-:Y:S02]  /*05d0*/  VIADD R19, R7, 0x200 ;  /* 0x0000020007137836 */ /* 0x000fe40000000000 */
[----:B0-----:R-:W-:-:S10]  /*05e0*/  @!P0 FFMA R21, R6, R18, R21 ;  /* 0x0000001206158223 */ /* 0x001fd40000000015 */
[----:B------:R-:W0:Y:S01]  /*05f0*/  @!P1 LDC R18, c[0x0][0x38c] ;  /* 0x0000e300ff129b82 */ /* 0x000e220000000800 */
[----:B------:R1:W-:Y:S04]  /*0600*/  @!P0 STG.E desc[UR14][R16.64+0x200], R21 ;  /* 0x0002001510008986 */ /* 0x0003e8000c10190e */
[----:B------:R-:W0:Y:S04]  /*0610*/  @!P1 LDG.E R6, desc[UR14][R14.64+0x400] ;  /* 0x0004000e0e069981 */ /* 0x000e28000c1e1900 */
[----:B------:R-:W0:Y:S01]  /*0620*/  @!P1 LDG.E R11, desc[UR14][R12.64+0x400] ;  /* 0x0004000e0c0b9981 */ /* 0x000e22000c1e1900 */
[----:B------:R-:W-:-:S02]  /*0630*/  ISETP.GE.AND P0, PT, R19, R0, PT ;  /* 0x000000001300720c */ /* 0x000fc40003f06270 */
[----:B-1----:R-:W-:Y:S01]  /*0640*/  IADD3 R21, PT, PT, R7, 0x280, RZ ;  /* 0x0000028007157810 */ /* 0x002fe20007ffe0ff */
[----:B0-----:R-:W-:-:S10]  /*0650*/  @!P1 FFMA R11, R6, R18, R11 ;  /* 0x00000012060b9223 */ /* 0x001fd4000000000b */
[----:B------:R-:W0:Y:S01]  /*0660*/  @!P0 LDC R18, c[0x0][0x38c] ;  /* 0x0000e300ff128b82 */ /* 0x000e220000000800 */
[----:B------:R1:W-:Y:S04]  /*0670*/  @!P1 STG.E desc[UR14][R16.64+0x400], R11 ;  /* 0x0004000b10009986 */ /* 0x0003e8000c10190e */
[----:B------:R-:W0:Y:S04]  /*0680*/  @!P0 LDG.E R6, desc[UR14][R14.64+0x600] ;  /* 0x0006000e0e068981 */ /* 0x000e28000c1e1900 */
[----:B------:R-:W0:Y:S01]  /*0690*/  @!P0 LDG.E R19, desc[UR14][R12.64+0x600] ;  /* 0x0006000e0c138981 */ /* 0x000e22000c1e1900 */
[----:B------:R-:W-:Y:S01]  /*06a0*/  ISETP.GE.AND P1, PT, R21, R0, PT ;  /* 0x000000001500720c */ /* 0x000fe20003f26270 */
[----:B-1----:R-:W-:-:S02]  /*06b0*/  VIADD R11, R7, 0x300 ;  /* 0x00000300070b7836 */ /* 0x002fc40000000000 */
        /* <DEDUP_REMOVED lines=13> */
[----:B0-----:R-:W-:-:S12]  /*0790*/  @!P0 FFMA R11, R6, R18, R11 ;  /* 0x00000012060b8223 */ /* 0x001fd8000000000b */
[----:B------:R-:W0:Y:S01]  /*07a0*/  @!P1 LDC R18, c[0x0][0x38c] ;  /* 0x0000e300ff129b82 */ /* 0x000e220000000800 */
[----:B------:R1:W-:Y:S04]  /*07b0*/  @!P0 STG.E desc[UR14][R16.64+0xa00], R11 ;  /* 0x000a000b10008986 */ /* 0x0003e8000c10190e */
[----:B------:R-:W0:Y:S04]  /*07c0*/  @!P1 LDG.E R6, desc[UR14][R14.64+0xc00] ;  /* 0x000c000e0e069981 */ /* 0x000e28000c1e1900 */
[----:B------:R-:W0:Y:S02]  /*07d0*/  @!P1 LDG.E R19, desc[UR14][R12.64+0xc00] ;  /* 0x000c000e0c139981 */ /* 0x000e24000c1e1900 */
[----:B0-----:R-:W-:Y:S01]  /*07e0*/  @!P1 FFMA R19, R6, R18, R19 ;  /* 0x0000001206139223 */ /* 0x001fe20000000013 */
[----:B------:R-:W-:-:S04]  /*07f0*/  LOP3.LUT R6, R10, 0x7ffffff8, RZ, 0xc0, !PT ;  /* 0x7ffffff80a067812 */ /* 0x000fc800078ec0ff */
[----:B------:R1:W-:Y:S01]  /*0800*/  @!P1 STG.E desc[UR14][R16.64+0xc00], R19 ;  /* 0x000c001310009986 */ /* 0x0003e2000c10190e */
[----:B------:R-:W-:-:S13]  /*0810*/  ISETP.NE.AND P0, PT, R6, 0x8, PT ;  /* 0x000000080600780c */ /* 0x000fda0003f05270 */
[----:B-1----:R-:W-:Y:S05]  /*0820*/  @!P0 BRA `(.L_x_6) ;  /* 0x0000000400148947 */ /* 0x002fea0003800000 */
[----:B------:R-:W-:Y:S01]  /*0830*/  IMAD.MOV.U32 R16, RZ, RZ, 0x8 ;  /* 0x00000008ff107424 */ /* 0x000fe200078e00ff */
[----:B------:R-:W0:Y:S06]  /*0840*/  LDCU UR4, c[0x0][0x38c] ;  /* 0x00007180ff0477ac */ /* 0x000e2c0008000800 */
.L_x_9:
[----:B-1----:R-:W-:-:S04]  /*0850*/  LEA R17, R16, R7, 0x7 ;  /* 0x0000000710117211 */ /* 0x002fc800078e38ff */
[----:B------:R-:W-:-:S13]  /*0860*/  ISETP.GE.AND P0, PT, R17, R0, PT ;  /* 0x000000001100720c */ /* 0x000fda0003f06270 */
[C---:B------:R-:W-:Y:S01]  /*0870*/  @!P0 IMAD.WIDE.U32 R10, R17.reuse, 0x4, R4 ;  /* 0x00000004110a8825 */ /* 0x040fe200078e0004 */
[----:B------:R-:W1:Y:S03]  /*0880*/  @!P0 LDC R27, c[0x0][0x38c] ;  /* 0x0000e300ff1b8b82 */ /* 0x000e660000000800 */
[C---:B------:R-:W-:Y:S02]  /*0890*/  @!P0 IMAD.WIDE.U32 R22, R17.reuse, 0x4, R2 ;  /* 0x0000000411168825 */ /* 0x040fe400078e0002 */
[----:B------:R-:W1:Y:S04]  /*08a0*/  @!P0 LDG.E R10, desc[UR14][R10.64] ;  /* 0x0000000e0a0a8981 */ /* 0x000e68000c1e1900 */
[----:B------:R2:W1:Y:S01]  /*08b0*/  @!P0 LDG.E R23, desc[UR14][R22.64] ;  /* 0x0000000e16178981 */ /* 0x000462000c1e1900 */
[----:B------:R-:W-:-:S02]  /*08c0*/  VIADD R25, R17, 0x80 ;  /* 0x0000008011197836 */ /* 0x000fc40000000000 */
[----:B------:R-:W-:-:S03]  /*08d0*/  @!P0 IMAD.WIDE.U32 R18, R17, 0x4, R8 ;  /* 0x0000000411128825 */ /* 0x000fc600078e0008 */
[C---:B------:R-:W-:Y:S01]  /*08e0*/  ISETP.GE.AND P1, PT, R25.reuse, R0, PT ;  /* 0x000000001900720c */ /* 0x040fe20003f26270 */
[----:B------:R-:W-:-:S04]  /*08f0*/  IMAD.WIDE R14, R25, 0x4, R4 ;  /* 0x00000004190e7825 */ /* 0x000fc800078e0204 */
[----:B------:R-:W-:-:S08]  /*0900*/  IMAD.WIDE R12, R25, 0x4, R2 ;  /* 0x00000004190c7825 */ /* 0x000fd000078e0202 */
[----:B--2---:R-:W2:Y:S01]  /*0910*/  @!P1 LDC R22, c[0x0][0x38c] ;  /* 0x0000e300ff169b82 */ /* 0x004ea20000000800 */
[----:B-1----:R-:W-:-:S05]  /*0920*/  @!P0 FFMA R27, R10, R27, R23 ;  /* 0x0000001b0a1b8223 */ /* 0x002fca0000000017 */
[----:B------:R1:W-:Y:S04]  /*0930*/  @!P0 STG.E desc[UR14][R18.64], R27 ;  /* 0x0000001b12008986 */ /* 0x0003e8000c10190e */
[----:B------:R-:W2:Y:S04]  /*0940*/  @!P1 LDG.E R21, desc[UR14][R14.64] ;  /* 0x0000000e0e159981 */ /* 0x000ea8000c1e1900 */
[----:B------:R-:W2:Y:S01]  /*0950*/  @!P1 LDG.E R24, desc[UR14][R12.64] ;  /* 0x0000000e0c189981 */ /* 0x000ea2000c1e1900 */
[----:B------:R-:W-:-:S04]  /*0960*/  IADD3 R11, PT, PT, R17, 0x100, RZ ;  /* 0x00000100110b7810 */ /* 0x000fc80007ffe0ff */
[----:B------:R-:W-:Y:S01]  /*0970*/  ISETP.GE.AND P0, PT, R11, R0, PT ;  /* 0x000000000b00720c */ /* 0x000fe20003f06270 */
[----:B------:R-:W-:-:S12]  /*0980*/  IMAD.WIDE R10, R25, 0x4, R8 ;  /* 0x00000004190a7825 */ /* 0x000fd800078e0208 */
[----:B------:R-:W3:Y:S01]  /*0990*/  @!P0 LDC R23, c[0x0][0x38c] ;  /* 0x0000e300ff178b82 */ /* 0x000ee20000000800 */
[----:B--2---:R-:W-:-:S05]  /*09a0*/  @!P1 FFMA R25, R21, R22, R24 ;  /* 0x0000001615199223 */ /* 0x004fca0000000018 */
[----:B------:R2:W-:Y:S04]  /*09b0*/  @!P1 STG.E desc[UR14][R10.64], R25 ;  /* 0x000000190a009986 */ /* 0x0005e8000c10190e */
[----:B------:R-:W3:Y:S04]  /*09c0*/  @!P0 LDG.E R21, desc[UR14][R14.64+0x200] ;  /* 0x0002000e0e158981 */ /* 0x000ee8000c1e1900 */
[----:B------:R-:W3:Y:S01]  /*09d0*/  @!P0 LDG.E R22, desc[UR14][R12.64+0x200] ;  /* 0x0002000e0c168981 */ /* 0x000ee2000c1e1900 */
[----:B-1----:R-:W-:-:S05]  /*09e0*/  VIADD R19, R17, 0x180 ;  /* 0x0000018011137836 */ /* 0x002fca0000000000 */
[----:B------:R-:W-:Y:S01]  /*09f0*/  ISETP.GE.AND P1, PT, R19, R0, PT ;  /* 0x000000001300720c */ /* 0x000fe20003f26270 */
[----:B---3--:R-:W-:-:S12]  /*0a00*/  @!P0 FFMA R23, R21, R23, R22 ;  /* 0x0000001715178223 */ /* 0x008fd80000000016 */
[----:B------:R-:W2:Y:S01]  /*0a10*/  @!P1 LDC R22, c[0x0][0x38c] ;  /* 0x0000e300ff169b82 */ /* 0x000ea20000000800 */
[----:B------:R1:W-:Y:S04]  /*0a20*/  @!P0 STG.E desc[UR14][R10.64+0x200], R23 ;  /* 0x000200170a008986 */ /* 0x0003e8000c10190e */
[----:B------:R-:W2:Y:S04]  /*0a30*/  @!P1 LDG.E R18, desc[UR14][R14.64+0x400] ;  /* 0x0004000e0e129981 */ /* 0x000ea8000c1e1900 */
[----:B------:R-:W2:Y:S01]  /*0a40*/  @!P1 LDG.E R21, desc[UR14][R12.64+0x400] ;  /* 0x0004000e0c159981 */ /* 0x000ea2000c1e1900 */
[----:B------:R-:W-:-:S04]  /*0a50*/  IADD3 R19, PT, PT, R17, 0x200, RZ ;  /* 0x0000020011137810 */ /* 0x000fc80007ffe0ff */
[----:B------:R-:W-:Y:S01]  /*0a60*/  ISETP.GE.AND P0, PT, R19, R0, PT ;  /* 0x000000001300720c */ /* 0x000fe20003f06270 */
[----:B------:R-:W-:Y:S02]  /*0a70*/  VIADD R19, R17, 0x280 ;  /* 0x0000028011137836 */ /* 0x000fe40000000000 */
[----:B--2---:R-:W-:-:S10]  /*0a80*/  @!P1 FFMA R25, R18, R22, R21 ;  /* 0x0000001612199223 */ /* 0x004fd40000000015 */
[----:B------:R-:W1:Y:S01]  /*0a90*/  @!P0 LDC R22, c[0x0][0x38c] ;  /* 0x0000e300ff168b82 */ /* 0x000e620000000800 */
[----:B------:R2:W-:Y:S04]  /*0aa0*/  @!P1 STG.E desc[UR14][R10.64+0x400], R25 ;  /* 0x000400190a009986 */ /* 0x0005e8000c10190e */
[----:B------:R-:W1:Y:S04]  /*0ab0*/  @!P0 LDG.E R18, desc[UR14][R14.64+0x600] ;  /* 0x0006000e0e128981 */ /* 0x000e68000c1e1900 */
[----:B------:R-:W1:Y:S01]  /*0ac0*/  @!P0 LDG.E R21, desc[UR14][R12.64+0x600] ;  /* 0x0006000e0c158981 */ /* 0x000e62000c1e1900 */
[----:B------:R-:W-:-:S02]  /*0ad0*/  ISETP.GE.AND P1, PT, R19, R0, PT ;  /* 0x000000001300720c */ /* 0x000fc40003f26270 */
[----:B------:R-:W-:Y:S01]  /*0ae0*/  IADD3 R19, PT, PT, R17, 0x300, RZ ;  /* 0x0000030011137810 */ /* 0x000fe20007ffe0ff */
[----:B-1----:R-:W-:-:S10]  /*0af0*/  @!P0 FFMA R23, R18, R22, R21 ;  /* 0x0000001612178223 */ /* 0x002fd40000000015 */
[----:B------:R-:W1:Y:S01]  /*0b00*/  @!P1 LDC R22, c[0x0][0x38c] ;  /* 0x0000e300ff169b82 */ /* 0x000e620000000800 */
[----:B------:R2:W-:Y:S04]  /*0b10*/  @!P0 STG.E desc[UR14][R10.64+0x600], R23 ;  /* 0x000600170a008986 */ /* 0x0005e8000c10190e */
[----:B------:R-:W1:Y:S04]  /*0b20*/  @!P1 LDG.E R18, desc[UR14][R14.64+0x800] ;  /* 0x0008000e0e129981 */ /* 0x000e68000c1e1900 */
[----:B------:R-:W1:Y:S01]  /*0b30*/  @!P1 LDG.E R21, desc[UR14][R12.64+0x800] ;  /* 0x0008000e0c159981 */ /* 0x000e62000c1e1900 */
[----:B------:R-:W-:Y:S01]  /*0b40*/  ISETP.GE.AND P0, PT, R19, R0, PT ;  /* 0x000000001300720c */ /* 0x000fe20003f06270 */
[----:B-1----:R-:W-:-:S12]  /*0b50*/  @!P1 FFMA R21, R18, R22, R21 ;  /* 0x0000001612159223 */ /* 0x002fd80000000015 */
[----:B------:R-:W1:Y:S01]  /*0b60*/  @!P0 LDC R22, c[0x0][0x38c] ;  /* 0x0000e300ff168b82 */ /* 0x000e620000000800 */
[----:B------:R2:W-:Y:S04]  /*0b70*/  @!P1 STG.E desc[UR14][R10.64+0x800], R21 ;  /* 0x000800150a009986 */ /* 0x0005e8000c10190e */
[----:B------:R-:W1:Y:S04]  /*0b80*/  @!P0 LDG.E R18, desc[UR14][R14.64+0xa00] ;  /* 0x000a000e0e128981 */ /* 0x000e68000c1e1900 */
[----:B------:R-:W1:Y:S01]  /*0b90*/  @!P0 LDG.E R19, desc[UR14][R12.64+0xa00] ;  /* 0x000a000e0c138981 */ /* 0x000e62000c1e1900 */
[----:B------:R-:W-:Y:S01]  /*0ba0*/  VIADD R17, R17, 0x380 ;  /* 0x0000038011117836 */ /* 0x000fe20000000000 */
[----:B------:R-:W-:Y:S01]  /*0bb0*/  IADD3 R16, PT, PT, R16, 0x8, RZ ;  /* 0x0000000810107810 */ /* 0x000fe20007ffe0ff */
[----:B------:R-:W-:Y:S03]  /*0bc0*/  BSSY.RECONVERGENT B0, `(.L_x_7) ;  /* 0x000000a000007945 */ /* 0x000fe60003800200 */
[----:B------:R-:W-:Y:S01]  /*0bd0*/  ISETP.NE.AND P1, PT, R16, R6, PT ;  /* 0x000000061000720c */ /* 0x000fe20003f25270 */
[----:B-1----:R-:W-:-:S05]  /*0be0*/  @!P0 FFMA R19, R18, R22, R19 ;  /* 0x0000001612138223 */ /* 0x002fca0000000013 */
[----:B------:R2:W-:Y:S01]  /*0bf0*/  @!P0 STG.E desc[UR14][R10.64+0xa00], R19 ;  /* 0x000a00130a008986 */ /* 0x0005e2000c10190e */
[----:B------:R-:W-:-:S13]  /*0c00*/  ISETP.GE.AND P0, PT, R17, R0, PT ;  /* 0x000000001100720c */ /* 0x000fda0003f06270 */
[----:B--2---:R-:W-:Y:S05]  /*0c10*/  @P0 BRA `(.L_x_8) ;  /* 0x0000000000100947 */ /* 0x004fea0003800000 */
[----:B------:R-:W0:Y:S04]  /*0c20*/  LDG.E R14, desc[UR14][R14.64+0xc00] ;  /* 0x000c000e0e0e7981 */ /* 0x000e28000c1e1900 */
[----:B------:R-:W0:Y:S02]  /*0c30*/  LDG.E R13, desc[UR14][R12.64+0xc00] ;  /* 0x000c000e0c0d7981 */ /* 0x000e24000c1e1900 */
[----:B0-----:R-:W-:-:S05]  /*0c40*/  FFMA R17, R14, UR4, R13 ;  /* 0x000000040e117c23 */ /* 0x001fca000800000d */
[----:B------:R1:W-:Y:S02]  /*0c50*/  STG.E desc[UR14][R10.64+0xc00], R17 ;  /* 0x000c00110a007986 */ /* 0x0003e4000c10190e */
.L_x_8:
[----:B0-----:R-:W-:Y:S05]  /*0c60*/  BSYNC.RECONVERGENT B0 ;  /* 0x0000000000007941 */ /* 0x001fea0003800200 */
.L_x_7:
[----:B------:R-:W-:Y:S05]  /*0c70*/  @P1 BRA `(.L_x_9) ;  /* 0xfffffff800f41947 */ /* 0x000fea000383ffff */
.L_x_6:
[----:B------:R-:W-:-:S13]  /*0c80*/  ISETP.NE.AND P0, PT, R20, RZ, PT ;  /* 0x000000ff1400720c */ /* 0x000fda0003f05270 */
[----:B------:R-:W-:Y:S05]  /*0c90*/  @!P0 EXIT ;  /* 0x000000000000894d */ /* 0x000fea0003800000 */
[----:B-1----:R-:W0:Y:S01]  /*0ca0*/  LDC R10, c[0x0][0x388] ;  /* 0x0000e200ff0a7b82 */ /* 0x002e220000000800 */
[----:B------:R-:W-:Y:S02]  /*0cb0*/  ISETP.GE.U32.AND P1, PT, R20, 0x4, PT ;  /* 0x000000041400780c */ /* 0x000fe40003f26070 */
[----:B0-----:R-:W-:-:S04]  /*0cc0*/  LOP3.LUT R22, R10, 0x3, RZ, 0xc0, !PT ;  /* 0x000000030a167812 */ /* 0x001fc800078ec0ff */
[----:B------:R-:W-:-:S07]  /*0cd0*/  ISETP.NE.AND P0, PT, R22, RZ, PT ;  /* 0x000000ff1600720c */ /* 0x000fce0003f05270 */
[----:B------:R-:W-:Y:S06]  /*0ce0*/  @!P1 BRA `(.L_x_10) ;  /* 0x0000000000a49947 */ /* 0x000fec0003800000 */
[----:B------:R-:W-:-:S05]  /*0cf0*/  IMAD R11, R6, 0x80, R7 ;  /* 0x00000080060b7824 */ /* 0x000fca00078e0207 */
[----:B------:R-:W-:-:S13]  /*0d00*/  ISETP.GE.AND P1, PT, R11, R0, PT ;  /* 0x000000000b00720c */ /* 0x000fda0003f26270 */
[C---:B------:R-:W-:Y:S01]  /*0d10*/  @!P1 IMAD.WIDE R14, R11.reuse, 0x4, R4 ;  /* 0x000000040b0e9825 */ /* 0x040fe200078e0204 */
[----:B------:R-:W0:Y:S03]  /*0d20*/  @!P1 LDC R23, c[0x0][0x38c] ;  /* 0x0000e300ff179b82 */ /* 0x000e260000000800 */
[C---:B------:R-:W-:Y:S02]  /*0d30*/  @!P1 IMAD.WIDE R18, R11.reuse, 0x4, R2 ;  /* 0x000000040b129825 */ /* 0x040fe400078e0202 */
[----:B------:R-:W0:Y:S04]  /*0d40*/  @!P1 LDG.E R14, desc[UR14][R14.64] ;  /* 0x0000000e0e0e9981 */ /* 0x000e28000c1e1900 */
[----:B------:R-:W0:Y:S01]  /*0d50*/  @!P1 LDG.E R19, desc[UR14][R18.64] ;  /* 0x0000000e12139981 */ /* 0x000e22000c1e1900 */
[C---:B------:R-:W-:Y:S01]  /*0d60*/  IADD3 R25, PT, PT, R11.reuse, 0x80, RZ ;  /* 0x000000800b197810 */ /* 0x040fe20007ffe0ff */
[----:B------:R-:W-:-:S03]  /*0d70*/  @!P1 IMAD.WIDE R12, R11, 0x4, R8 ;  /* 0x000000040b0c9825 */ /* 0x000fc600078e0208 */
[----:B------:R-:W-:-:S13]  /*0d80*/  ISETP.GE.AND P2, PT, R25, R0, PT ;  /* 0x000000001900720c */ /* 0x000fda0003f46270 */
[C---:B------:R-:W-:Y:S01]  /*0d90*/  @!P2 IMAD.WIDE R20, R25.reuse, 0x4, R4 ;  /* 0x000000041914a825 */ /* 0x040fe200078e0204 */
[----:B------:R-:W1:Y:S03]  /*0da0*/  @!P2 LDC R27, c[0x0][0x38c] ;  /* 0x0000e300ff1bab82 */ /* 0x000e660000000800 */
[----:B------:R-:W-:-:S04]  /*0db0*/  @!P2 IMAD.WIDE R16, R25, 0x4, R2 ;  /* 0x000000041910a825 */ /* 0x000fc800078e0202 */
[----:B0-----:R-:W-:-:S05]  /*0dc0*/  @!P1 FFMA R23, R14, R23, R19 ;  /* 0x000000170e179223 */ /* 0x001fca0000000013 */
[----:B------:R0:W-:Y:S04]  /*0dd0*/  @!P1 STG.E desc[UR14][R12.64], R23 ;  /* 0x000000170c009986 */ /* 0x0001e8000c10190e */
[----:B------:R-:W1:Y:S04]  /*0de0*/  @!P2 LDG.E R20, desc[UR14][R20.64] ;  /* 0x0000000e1414a981 */ /* 0x000e68000c1e1900 */
[----:B------:R2:W1:Y:S01]  /*0df0*/  @!P2 LDG.E R17, desc[UR14][R16.64] ;  /* 0x0000000e1011a981 */ /* 0x000462000c1e1900 */
[----:B------:R-:W-:Y:S02]  /*0e00*/  VIADD R29, R11, 0x100 ;  /* 0x000001000b1d7836 */ /* 0x000fe40000000000 */
[----:B------:R-:W-:-:S03]  /*0e10*/  @!P2 IMAD.WIDE R14, R25, 0x4, R8 ;  /* 0x00000004190ea825 */ /* 0x000fc600078e0208 */
[----:B------:R-:W-:-:S13]  /*0e20*/  ISETP.GE.AND P1, PT, R29, R0, PT ;  /* 0x000000001d00720c */ /* 0x000fda0003f26270 */
[C---:B------:R-:W-:Y:S01]  /*0e30*/  @!P1 IMAD.WIDE R24, R29.reuse, 0x4, R4 ;  /* 0x000000041d189825 */ /* 0x040fe200078e0204 */
[----:B--2---:R-:W2:Y:S03]  /*0e40*/  @!P1 LDC R16, c[0x0][0x38c] ;  /* 0x0000e300ff109b82 */ /* 0x004ea60000000800 */
[----:B------:R-:W-:-:S04]  /*0e50*/  @!P1 IMAD.WIDE R18, R29, 0x4, R2 ;  /* 0x000000041d129825 */ /* 0x000fc800078e0202 */
[----:B-1----:R-:W-:-:S05]  /*0e60*/  @!P2 FFMA R27, R20, R27, R17 ;  /* 0x0000001b141ba223 */ /* 0x002fca0000000011 */
[----:B------:R1:W-:Y:S04]  /*0e70*/  @!P2 STG.E desc[UR14][R14.64], R27 ;  /* 0x0000001b0e00a986 */ /* 0x0003e8000c10190e */
[----:B------:R-:W2:Y:S04]  /*0e80*/  @!P1 LDG.E R24, desc[UR14][R24.64] ;  /* 0x0000000e18189981 */ /* 0x000ea8000c1e1900 */
[----:B------:R-:W2:Y:S01]  /*0e90*/  @!P1 LDG.E R19, desc[UR14][R18.64] ;  /* 0x0000000e12139981 */ /* 0x000ea2000c1e1900 */
[----:B0-----:R-:W-:Y:S01]  /*0ea0*/  IADD3 R23, PT, PT, R11, 0x180, RZ ;  /* 0x000001800b177810 */ /* 0x001fe20007ffe0ff */
[----:B------:R-:W-:-:S03]  /*0eb0*/  @!P1 IMAD.WIDE R12, R29, 0x4, R8 ;  /* 0x000000041d0c9825 */ /* 0x000fc600078e0208 */
[----:B------:R-:W-:-:S13]  /*0ec0*/  ISETP.GE.AND P2, PT, R23, R0, PT ;  /* 0x000000001700720c */ /* 0x000fda0003f46270 */
[----:B------:R-:W-:-:S04]  /*0ed0*/  @!P2 IMAD.WIDE R20, R23, 0x4, R2 ;  /* 0x000000041714a825 */ /* 0x000fc800078e0202 */
[----:B--2---:R-:W-:Y:S01]  /*0ee0*/  @!P1 FFMA R11, R24, R16, R19 ;  /* 0x00000010180b9223 */ /* 0x004fe20000000013 */
[C---:B------:R-:W-:Y:S01]  /*0ef0*/  @!P2 IMAD.WIDE R16, R23.reuse, 0x4, R4 ;  /* 0x000000041710a825 */ /* 0x040fe200078e0204 */
[----:B------:R-:W0:Y:S03]  /*0f00*/  @!P2 LDC R19, c[0x0][0x38c] ;  /* 0x0000e300ff13ab82 */ /* 0x000e260000000800 */
[----:B------:R2:W-:Y:S04]  /*0f10*/  @!P1 STG.E desc[UR14][R12.64], R11 ;  /* 0x0000000b0c009986 */ /* 0x0005e8000c10190e */
[----:B------:R-:W0:Y:S04]  /*0f20*/  @!P2 LDG.E R16, desc[UR14][R16.64] ;  /* 0x0000000e1010a981 */ /* 0x000e28000c1e1900 */
[----:B------:R-:W0:Y:S01]  /*0f30*/  @!P2 LDG.E R21, desc[UR14][R20.64] ;  /* 0x0000000e1415a981 */ /* 0x000e22000c1e1900 */
[----:B-1----:R-:W-:-:S04]  /*0f40*/  @!P2 IMAD.WIDE R14, R23, 0x4, R8 ;  /* 0x00000004170ea825 */ /* 0x002fc800078e0208 */
[----:B------:R-:W-:Y:S02]  /*0f50*/  VIADD R6, R6, 0x4 ;  /* 0x0000000406067836 */ /* 0x000fe40000000000 */
[----:B0-----:R-:W-:-:S05]  /*0f60*/  @!P2 FFMA R19, R16, R19, R21 ;  /* 0x000000131013a223 */ /* 0x001fca0000000015 */
[----:B------:R2:W-:Y:S02]  /*0f70*/  @!P2 STG.E desc[UR14][R14.64], R19 ;  /* 0x000000130e00a986 */ /* 0x0005e4000c10190e */
.L_x_10:
[----:B------:R-:W-:Y:S05]  /*0f80*/  @!P0 EXIT ;  /* 0x000000000000894d */ /* 0x000fea0003800000 */
[----:B------:R-:W-:Y:S02]  /*0f90*/  ISETP.NE.AND P0, PT, R22, 0x1, PT ;  /* 0x000000011600780c */ /* 0x000fe40003f05270 */
[----:B------:R-:W-:-:S04]  /*0fa0*/  LOP3.LUT R10, R10, 0x1, RZ, 0xc0, !PT ;  /* 0x000000010a0a7812 */ /* 0x000fc800078ec0ff */
[----:B------:R-:W-:-:S07]  /*0fb0*/  ISETP.NE.U32.AND P2, PT, R10, 0x1, PT ;  /* 0x000000010a00780c */ /* 0x000fce0003f45070 */
[----:B------:R-:W-:Y:S06]  /*0fc0*/  @!P0 BRA `(.L_x_11) ;  /* 0x0000000000548947 */ /* 0x000fec0003800000 */
[----:B--2---:R-:W-:-:S04]  /*0fd0*/  LEA R15, R6, R7, 0x7 ;  /* 0x00000007060f7211 */ /* 0x004fc800078e38ff */
        /* <DEDUP_REMOVED lines=9> */
[----:B------:R-:W-:-:S04]  /*1070*/  @!P1 IMAD.WIDE R16, R23, 0x4, R4 ;  /* 0x0000000417109825 */ /* 0x000fc800078e0204 */
[----:B------:R-:W-:-:S04]  /*1080*/  @!P1 IMAD.WIDE R18, R23, 0x4, R2 ;  /* 0x0000000417129825 */ /* 0x000fc800078e0202 */
[----:B0-----:R-:W-:Y:S02]  /*1090*/  @!P0 FFMA R21, R10, R21, R13 ;  /* 0x000000150a158223 */ /* 0x001fe4000000000d */
[----:B------:R-:W0:Y:S03]  /*10a0*/  @!P1 LDC R13, c[0x0][0x38c] ;  /* 0x0000e300ff0d9b82 */ /* 0x000e260000000800 */
[----:B------:R1:W-:Y:S04]  /*10b0*/  @!P0 STG.E desc[UR14][R14.64], R21 ;  /* 0x000000150e008986 */ /* 0x0003e8000c10190e */
[----:B------:R-:W0:Y:S04]  /*10c0*/  @!P1 LDG.E R16, desc[UR14][R16.64] ;  /* 0x0000000e10109981 */ /* 0x000e28000c1e1900 */
[----:B------:R-:W0:Y:S01]  /*10d0*/  @!P1 LDG.E R19, desc[UR14][R18.64] ;  /* 0x0000000e12139981 */ /* 0x000e22000c1e1900 */
[----:B------:R-:W-:-:S04]  /*10e0*/  @!P1 IMAD.WIDE R10, R23, 0x4, R8 ;  /* 0x00000004170a9825 */ /* 0x000fc800078e0208 */
[----:B------:R-:W-:Y:S02]  /*10f0*/  VIADD R6, R6, 0x2 ;  /* 0x0000000206067836 */ /* 0x000fe40000000000 */
[----:B0-----:R-:W-:-:S05]  /*1100*/  @!P1 FFMA R13, R16, R13, R19 ;  /* 0x0000000d100d9223 */ /* 0x001fca0000000013 */
[----:B------:R1:W-:Y:S02]  /*1110*/  @!P1 STG.E desc[UR14][R10.64], R13 ;  /* 0x0000000d0a009986 */ /* 0x0003e4000c10190e */
.L_x_11:
[----:B------:R-:W-:Y:S05]  /*1120*/  @P2 EXIT ;  /* 0x000000000000294d */ /* 0x000fea0003800000 */
[----:B------:R-:W-:-:S04]  /*1130*/  LEA R7, R6, R7, 0x7 ;  /* 0x0000000706077211 */ /* 0x000fc800078e38ff */
[----:B------:R-:W-:-:S13]  /*1140*/  ISETP.GE.AND P0, PT, R7, R0, PT ;  /* 0x000000000700720c */ /* 0x000fda0003f06270 */
[----:B------:R-:W-:Y:S05]  /*1150*/  @P0 EXIT ;  /* 0x000000000000094d */ /* 0x000fea0003800000 */
[C---:B------:R-:W-:Y:S01]  /*1160*/  IMAD.WIDE R4, R7.reuse, 0x4, R4 ;  /* 0x0000000407047825 */ /* 0x040fe200078e0204 */
[----:B------:R-:W0:Y:S03]  /*1170*/  LDCU UR4, c[0x0][0x38c] ;  /* 0x00007180ff0477ac */ /* 0x000e260008000800 */
[C---:B------:R-:W-:Y:S02]  /*1180*/  IMAD.WIDE R2, R7.reuse, 0x4, R2 ;  /* 0x0000000407027825 */ /* 0x040fe400078e0202 */
[----:B------:R-:W0:Y:S04]  /*1190*/  LDG.E R4, desc[UR14][R4.64] ;  /* 0x0000000e04047981 */ /* 0x000e28000c1e1900 */
[----:B------:R-:W0:Y:S01]  /*11a0*/  LDG.E R3, desc[UR14][R2.64] ;  /* 0x0000000e02037981 */ /* 0x000e22000c1e1900 */
[----:B------:R-:W-:-:S04]  /*11b0*/  IMAD.WIDE R8, R7, 0x4, R8 ;  /* 0x0000000407087825 */ /* 0x000fc800078e0208 */
[----:B0-----:R-:W-:-:S05]  /*11c0*/  FFMA R7, R4, UR4, R3 ;  /* 0x0000000404077c23 */ /* 0x001fca0008000003 */
[----:B------:R-:W-:Y:S01]  /*11d0*/  STG.E desc[UR14][R8.64], R7 ;  /* 0x0000000708007986 */ /* 0x000fe2000c10190e */
[----:B------:R-:W-:Y:S05]  /*11e0*/  EXIT ;  /* 0x000000000000794d */ /* 0x000fea0003800000 */
.L_x_5:
[----:B------:R-:W-:-:S13]  /*11f0*/  ISETP.GE.AND P0, PT, R10, 0x1, PT ;  /* 0x000000010a00780c */ /* 0x000fda0003f06270 */
[----:B------:R-:W-:Y:S05]  /*1200*/  @!P0 EXIT ;  /* 0x000000000000894d */ /* 0x000fea0003800000 */
[----:B------:R-:W-:Y:S01]  /*1210*/  ISETP.GE.U32.AND P0, PT, R10, 0x8, PT ;  /* 0x000000080a00780c */ /* 0x000fe20003f06070 */
[----:B------:R-:W-:-:S12]  /*1220*/  HFMA2 R0, -RZ, RZ, 0, 0 ;  /* 0x00000000ff007431 */ /* 0x000fd800000001ff */
[----:B------:R-:W-:Y:S05]  /*1230*/  @!P0 BRA `(.L_x_12) ;  /* 0x00000004001c8947 */ /* 0x000fea0003800000 */
[----:B------:R-:W0:Y:S01]  /*1240*/  LDC.64 R12, c[0x0][0x398] ;  /* 0x0000e600ff0c7b82 */ /* 0x000e220000000a00 */
[----:B------:R-:W-:Y:S01]  /*1250*/  UIADD3 UR4, UP2, UPT, UR13, 0x600, URZ ;  /* 0x000006000d047890 */ /* 0x000fe2000ff5e0ff */
[----:B------:R-:W-:Y:S01]  /*1260*/  LOP3.LUT R0, R10, 0x7ffffff8, RZ, 0xc0, !PT ;  /* 0x7ffffff80a007812 */ /* 0x000fe200078ec0ff */
[----:B------:R-:W1:Y:S03]  /*1270*/  LDCU UR17, c[0x0][0x38c] ;  /* 0x00007180ff1177ac */ /* 0x000e660008000800 */
[----:B------:R-:W-:Y:S01]  /*1280*/  IADD3 R6, PT, PT, -R0, RZ, RZ ;  /* 0x000000ff00067210 */ /* 0x000fe20007ffe1ff */
[----:B------:R-:W-:Y:S01]  /*1290*/  UIADD3 UR10, UP1, UPT, UR4, UR10, URZ ;  /* 0x0000000a040a7290 */ /* 0x000fe2000ff3e0ff */
[----:B------:R-:W2:Y:S01]  /*12a0*/  LDC.64 R8, c[0x0][0x390] ;  /* 0x0000e400ff087b82 */ /* 0x000ea20000000a00 */
[----:B------:R-:W-:Y:S02]  /*12b0*/  UIADD3 UR8, UP0, UPT, UR4, UR8, URZ ;  /* 0x0000000804087290 */ /* 0x000fe4000ff1e0ff */
[----:B------:R-:W-:-:S02]  /*12c0*/  UIADD3.X UR5, UPT, UPT, URZ, UR16, URZ, UP2, !UPT ;  /* 0x00000010ff057290 */ /* 0x000fc400097fe4ff */
[----:B------:R-:W-:Y:S02]  /*12d0*/  UIADD3 UR4, UP2, UPT, UR4, UR6, URZ ;  /* 0x0000000604047290 */ /* 0x000fe4000ff5e0ff */
[----:B------:R-:W-:Y:S01]  /*12e0*/  UIADD3.X UR11, UPT, UPT, UR5, UR11, URZ, UP1, !UPT ;  /* 0x0000000b050b7290 */ /* 0x000fe20008ffe4ff */
[----:B------:R-:W3:Y:S01]  /*12f0*/  LDC.64 R14, c[0x0][0x3a8] ;  /* 0x0000ea00ff0e7b82 */ /* 0x000ee20000000a00 */
[----:B------:R-:W-:Y:S02]  /*1300*/  UIADD3.X UR9, UPT, UPT, UR5, UR9, URZ, UP0, !UPT ;  /* 0x0000000905097290 */ /* 0x000fe400087fe4ff */
[----:B------:R-:W-:Y:S01]  /*1310*/  UIADD3.X UR5, UPT, UPT, UR5, UR7, URZ, UP2, !UPT ;  /* 0x0000000705057290 */ /* 0x000fe200097fe4ff */
[----:B0-----:R-:W-:-:S04]  /*1320*/  IMAD.WIDE.U32 R10, R7, 0x4, R12 ;  /* 0x00000004070a7825 */ /* 0x001fc800078e000c */
[----:B--2---:R-:W-:-:S04]  /*1330*/  IMAD.WIDE.U32 R8, R7, 0x4, R8 ;  /* 0x0000000407087825 */ /* 0x004fc800078e0008 */
[----:B---3--:R-:W-:-:S04]  /*1340*/  IMAD.WIDE.U32 R12, R7, 0x4, R14 ;  /* 0x00000004070c7825 */ /* 0x008fc800078e000e */
[----:B-1----:R-:W-:-:S07]  /*1350*/  VIADD R7, R7, 0x80 ;  /* 0x0000008007077836 */ /* 0x002fce0000000000 */
.L_x_13:
[----:B------:R-:W-:Y:S02]  /*1360*/  IADD3 R22, P1, PT, R12, UR13, RZ ;  /* 0x0000000d0c167c10 */ /* 0x000fe4000ff3e0ff */
[----:B---3--:R-:W-:Y:S02]  /*1370*/  IADD3 R20, P0, PT, R10, UR13, RZ ;  /* 0x0000000d0a147c10 */ /* 0x008fe4000ff1e0ff */
[----:B------:R-:W-:Y:S02]  /*1380*/  IADD3.X R23, PT, PT, R13, UR16, RZ, P1, !PT ;  /* 0x000000100d177c10 */ /* 0x000fe40008ffe4ff */
[----:B------:R-:W-:-:S04]  /*1390*/  IADD3.X R21, PT, PT, R11, UR16, RZ, P0, !PT ;  /* 0x000000100b157c10 */ /* 0x000fc800087fe4ff */
[----:B------:R-:W2:Y:S04]  /*13a0*/  LDG.E R23, desc[UR14][R22.64] ;  /* 0x0000000e16177981 */ /* 0x000ea8000c1e1900 */
[----:B------:R-:W2:Y:S01]  /*13b0*/  LDG.E R20, desc[UR14][R20.64] ;  /* 0x0000000e14147981 */ /* 0x000ea2000c1e1900 */
[----:B------:R-:W-:Y:S01]  /*13c0*/  IADD3 R14, P0, PT, R8, UR13, RZ ;  /* 0x0000000d080e7c10 */ /* 0x000fe2000ff1e0ff */
[----:B------:R-:W-:Y:S01]  /*13d0*/  IMAD.U32 R19, RZ, RZ, UR11 ;  /* 0x0000000bff137e24 */ /* 0x000fe2000f8e00ff */
[----:B------:R-:W-:Y:S02]  /*13e0*/  MOV R18, UR10 ;  /* 0x0000000a00127c02 */ /* 0x000fe40008000f00 */
[----:B------:R-:W-:Y:S02]  /*13f0*/  MOV R16, UR4 ;  /* 0x0000000400107c02 */ /* 0x000fe40008000f00 */
[----:B------:R-:W-:Y:S01]  /*1400*/  MOV R17, UR5 ;  /* 0x0000000500117c02 */ /* 0x000fe20008000f00 */
[----:B------:R-:W-:Y:S01]  /*1410*/  IMAD.WIDE R18, R7, 0x4, R18 ;  /* 0x0000000407127825 */ /* 0x000fe200078e0212 */
[----:B------:R-:W-:-:S03]  /*1420*/  IADD3.X R15, PT, PT, R9, UR16, RZ, P0, !PT ;  /* 0x00000010090f7c10 */ /* 0x000fc600087fe4ff */
[----:B------:R-:W-:-:S04]  /*1430*/  IMAD.WIDE R16, R7, 0x4, R16 ;  /* 0x0000000407107825 */ /* 0x000fc800078e0210 */
[----:B--2---:R-:W-:-:S05]  /*1440*/  FFMA R25, R20, UR17, R23 ;  /* 0x0000001114197c23 */ /* 0x004fca0008000017 */
[----:B------:R0:W-:Y:S04]  /*1450*/  STG.E desc[UR14][R14.64], R25 ;  /* 0x000000190e007986 */ /* 0x0001e8000c10190e */
[----:B------:R-:W2:Y:S04]  /*1460*/  LDG.E R22, desc[UR14][R18.64+-0x600] ;  /* 0xfffa000e12167981 */ /* 0x000ea8000c1e1900 */
[----:B------:R-:W2:Y:S01]  /*1470*/  LDG.E R23, desc[UR14][R16.64+-0x600] ;  /* 0xfffa000e10177981 */ /* 0x000ea2000c1e1900 */
[----:B------:R-:W-:Y:S01]  /*1480*/  MOV R21, UR9 ;  /* 0x0000000900157c02 */ /* 0x000fe20008000f00 */
[----:B------:R-:W-:-:S04]  /*1490*/  IMAD.U32 R20, RZ, RZ, UR8 ;  /* 0x00000008ff147e24 */ /* 0x000fc8000f8e00ff */
[----:B------:R-:W-:-:S04]  /*14a0*/  IMAD.WIDE R20, R7, 0x4, R20 ;  /* 0x0000000407147825 */ /* 0x000fc800078e0214 */
[----:B--2---:R-:W-:-:S05]  /*14b0*/  FFMA R23, R22, UR17, R23 ;  /* 0x0000001116177c23 */ /* 0x004fca0008000017 */
[----:B------:R1:W-:Y:S04]  /*14c0*/  STG.E desc[UR14][R20.64+-0x600], R23 ;  /* 0xfffa001714007986 */ /* 0x0003e8000c10190e */
[----:B------:R-:W2:Y:S04]  /*14d0*/  LDG.E R22, desc[UR14][R18.64+-0x400] ;  /* 0xfffc000e12167981 */ /* 0x000ea8000c1e1900 */
[----:B------:R-:W2:Y:S02]  /*14e0*/  LDG.E R27, desc[UR14][R16.64+-0x400] ;  /* 0xfffc000e101b7981 */ /* 0x000ea4000c1e1900 */
[----:B--2---:R-:W-:-:S05]  /*14f0*/  FFMA R27, R22, UR17, R27 ;  /* 0x00000011161b7c23 */ /* 0x004fca000800001b */
[----:B------:R2:W-:Y:S04]  /*1500*/  STG.E desc[UR14][R20.64+-0x400], R27 ;  /* 0xfffc001b14007986 */ /* 0x0005e8000c10190e */
[----:B0-----:R-:W3:Y:S04]  /*1510*/  LDG.E R14, desc[UR14][R18.64+-0x200] ;  /* 0xfffe000e120e7981 */ /* 0x001ee8000c1e1900 */
[----:B------:R-:W3:Y:S02]  /*1520*/  LDG.E R15, desc[UR14][R16.64+-0x200] ;  /* 0xfffe000e100f7981 */ /* 0x000ee4000c1e1900 */
[----:B---3--:R-:W-:-:S05]  /*1530*/  FFMA R15, R14, UR17, R15 ;  /* 0x000000110e0f7c23 */ /* 0x008fca000800000f */
[----:B------:R0:W-:Y:S04]  /*1540*/  STG.E desc[UR14][R20.64+-0x200], R15 ;  /* 0xfffe000f14007986 */ /* 0x0001e8000c10190e */
[----:B------:R-:W3:Y:S04]  /*1550*/  LDG.E R14, desc[UR14][R18.64] ;  /* 0x0000000e120e7981 */ /* 0x000ee8000c1e1900 */
[----:B------:R-:W3:Y:S02]  /*1560*/  LDG.E R25, desc[UR14][R16.64] ;  /* 0x0000000e10197981 */ /* 0x000ee4000c1e1900 */
[----:B---3--:R-:W-:-:S05]  /*1570*/  FFMA R25, R14, UR17, R25 ;  /* 0x000000110e197c23 */ /* 0x008fca0008000019 */
[----:B------:R3:W-:Y:S04]  /*1580*/  STG.E desc[UR14][R20.64], R25 ;  /* 0x0000001914007986 */ /* 0x0007e8000c10190e */
[----:B------:R-:W4:Y:S04]  /*1590*/  LDG.E R14, desc[UR14][R18.64+0x200] ;  /* 0x0002000e120e7981 */ /* 0x000f28000c1e1900 */
[----:B-1----:R-:W4:Y:S02]  /*15a0*/  LDG.E R23, desc[UR14][R16.64+0x200] ;  /* 0x0002000e10177981 */ /* 0x002f24000c1e1900 */
[----:B----4-:R-:W-:-:S05]  /*15b0*/  FFMA R23, R14, UR17, R23 ;  /* 0x000000110e177c23 */ /* 0x010fca0008000017 */
[----:B------:R3:W-:Y:S04]  /*15c0*/  STG.E desc[UR14][R20.64+0x200], R23 ;  /* 0x0002001714007986 */ /* 0x0007e8000c10190e */
[----:B------:R-:W4:Y:S04]  /*15d0*/  LDG.E R14, desc[UR14][R18.64+0x400] ;  /* 0x0004000e120e7981 */ /* 0x000f28000c1e1900 */
[----:B--2---:R-:W4:Y:S02]  /*15e0*/  LDG.E R27, desc[UR14][R16.64+0x400] ;  /* 0x0004000e101b7981 */ /* 0x004f24000c1e1900 */
[----:B----4-:R-:W-:-:S05]  /*15f0*/  FFMA R27, R14, UR17, R27 ;  /* 0x000000110e1b7c23 */ /* 0x010fca000800001b */
[----:B------:R3:W-:Y:S04]  /*1600*/  STG.E desc[UR14][R20.64+0x400], R27 ;  /* 0x0004001b14007986 */ /* 0x0007e8000c10190e */
[----:B------:R-:W2:Y:S04]  /*1610*/  LDG.E R14, desc[UR14][R18.64+0x600] ;  /* 0x0006000e120e7981 */ /* 0x000ea8000c1e1900 */
[----:B0-----:R-:W2:Y:S01]  /*1620*/  LDG.E R15, desc[UR14][R16.64+0x600] ;  /* 0x0006000e100f7981 */ /* 0x001ea2000c1e1900 */
[----:B------:R-:W-:-:S04]  /*1630*/  IADD3 R6, PT, PT, R6, 0x8, RZ ;  /* 0x0000000806067810 */ /* 0x000fc80007ffe0ff */
[----:B------:R-:W-:Y:S01]  /*1640*/  ISETP.NE.AND P0, PT, R6, RZ, PT ;  /* 0x000000ff0600720c */ /* 0x000fe20003f05270 */
[----:B------:R-:W-:Y:S01]  /*1650*/  UIADD3 UR13, UP0, UPT, UR13, 0x1000, URZ ;  /* 0x000010000d0d7890 */ /* 0x000fe2000ff1e0ff */
[----:B------:R-:W-:-:S03]  /*1660*/  VIADD R7, R7, 0x400 ;  /* 0x0000040007077836 */ /* 0x000fc60000000000 */
[----:B------:R-:W-:Y:S01]  /*1670*/  UIADD3.X UR16, UPT, UPT, URZ, UR16, URZ, UP0, !UPT ;  /* 0x00000010ff107290 */ /* 0x000fe200087fe4ff */
[----:B--2---:R-:W-:-:S05]  /*1680*/  FFMA R15, R14, UR17, R15 ;  /* 0x000000110e0f7c23 */ /* 0x004fca000800000f */
[----:B------:R3:W-:Y:S02]  /*1690*/  STG.E desc[UR14][R20.64+0x600], R15 ;  /* 0x0006000f14007986 */ /* 0x0007e4000c10190e */
[----:B------:R-:W-:Y:S05]  /*16a0*/  @P0 BRA `(.L_x_13) ;  /* 0xfffffffc002c0947 */ /* 0x000fea000383ffff */
.L_x_12:
[----:B------:R-:W0:Y:S02]  /*16b0*/  LDC R14, c[0x0][0x388] ;  /* 0x0000e200ff0e7b82 */ /* 0x000e240000000800 */
[----:B0-----:R-:W-:-:S13]  /*16c0*/  LOP3.LUT P0, R10, R14, 0x7, RZ, 0xc0, !PT ;  /* 0x000000070e0a7812 */ /* 0x001fda000780c0ff */
[----:B------:R-:W-:Y:S05]  /*16d0*/  @!P0 EXIT ;  /* 0x000000000000894d */ /* 0x000fea0003800000 */
[----:B------:R-:W0:Y:S01]  /*16e0*/  LDCU.64 UR4, c[0x0][0x390] ;  /* 0x00007200ff0477ac */ /* 0x000e220008000a00 */
[----:B------:R-:W-:Y:S01]  /*16f0*/  SHF.L.U32 R8, R14, 0x7, RZ ;  /* 0x000000070e087819 */ /* 0x000fe200000006ff */
[----:B---3--:R-:W1:Y:S01]  /*1700*/  S2R R15, SR_TID.X ;  /* 0x00000000000f7919 */ /* 0x008e620000002100 */
[----:B------:R-:W-:Y:S02]  /*1710*/  ISETP.GE.U32.AND P0, PT, R10, 0x4, PT ;  /* 0x000000040a00780c */ /* 0x000fe40003f06070 */
[----:B------:R-:W-:Y:S01]  /*1720*/  SHF.R.S32.HI R6, RZ, 0x1f, R8 ;  /* 0x0000001fff067819 */ /* 0x000fe20000011408 */
[----:B------:R-:W-:Y:S01]  /*1730*/  IMAD.WIDE.U32 R8, R8, UR12, RZ ;  /* 0x0000000c08087c25 */ /* 0x000fe2000f8e00ff */
[----:B------:R-:W-:-:S03]  /*1740*/  LOP3.LUT R18, R14, 0x3, RZ, 0xc0, !PT ;  /* 0x000000030e127812 */ /* 0x000fc600078ec0ff */
[----:B------:R-:W-:Y:S01]  /*1750*/  IMAD R7, R6, UR12, RZ ;  /* 0x0000000c06077c24 */ /* 0x000fe2000f8e02ff */
[----:B------:R-:W-:Y:S02]  /*1760*/  SHF.L.U32 R6, R8, 0x2, RZ ;  /* 0x0000000208067819 */ /* 0x000fe400000006ff */
[----:B------:R-:W-:Y:S01]  /*1770*/  ISETP.NE.AND P1, PT, R18, RZ, PT ;  /* 0x000000ff1200720c */ /* 0x000fe20003f25270 */
[----:B------:R-:W-:Y:S01]  /*1780*/  IMAD.IADD R7, R9, 0x1, R7 ;  /* 0x0000000109077824 */ /* 0x000fe200078e0207 */
[----:B0-----:R-:W-:-:S04]  /*1790*/  IADD3 R6, P2, PT, R6, UR4, RZ ;  /* 0x0000000406067c10 */ /* 0x001fc8000ff5e0ff */
[----:B------:R-:W-:-:S04]  /*17a0*/  SHF.L.U64.HI R7, R8, 0x2, R7 ;  /* 0x0000000208077819 */ /* 0x000fc80000010207 */
[----:B------:R-:W-:Y:S01]  /*17b0*/  IADD3.X R7, PT, PT, R7, UR5, RZ, P2, !PT ;  /* 0x0000000507077c10 */ /* 0x000fe200097fe4ff */
[----:B------:R-:W-:Y:S06]  /*17c0*/  @!P0 BRA `(.L_x_14) ;  /* 0x0000000000588947 */ /* 0x000fec0003800000 */
[----:B-1----:R-:W-:Y:S01]  /*17d0*/  LEA R13, R0, R15, 0x7 ;  /* 0x0000000f000d7211 */ /* 0x002fe200078e38ff */
[----:B------:R-:W0:Y:S04]  /*17e0*/  LDCU UR4, c[0x0][0x38c] ;  /* 0x00007180ff0477ac */ /* 0x000e280008000800 */
[----:B------:R-:W-:-:S04]  /*17f0*/  IMAD.WIDE R10, R13, 0x4, R4 ;  /* 0x000000040d0a7825 */ /* 0x000fc800078e0204 */
[C---:B------:R-:W-:Y:S01]  /*1800*/  IMAD.WIDE R8, R13.reuse, 0x4, R2 ;  /* 0x000000040d087825 */ /* 0x040fe200078e0202 */
[----:B------:R-:W0:Y:S04]  /*1810*/  LDG.E R16, desc[UR14][R10.64] ;  /* 0x0000000e0a107981 */ /* 0x000e28000c1e1900 */
[----:B------:R-:W0:Y:S01]  /*1820*/  LDG.E R17, desc[UR14][R8.64] ;  /* 0x0000000e08117981 */ /* 0x000e22000c1e1900 */
[----:B------:R-:W-:-:S04]  /*1830*/  IMAD.WIDE R12, R13, 0x4, R6 ;  /* 0x000000040d0c7825 */ /* 0x000fc800078e0206 */
[----:B0-----:R-:W-:-:S05]  /*1840*/  FFMA R17, R16, UR4, R17 ;  /* 0x0000000410117c23 */ /* 0x001fca0008000011 */
[----:B------:R0:W-:Y:S04]  /*1850*/  STG.E desc[UR14][R12.64], R17 ;  /* 0x000000110c007986 */ /* 0x0001e8000c10190e */
[----:B------:R-:W2:Y:S04]  /*1860*/  LDG.E R16, desc[UR14][R10.64+0x200] ;  /* 0x0002000e0a107981 */ /* 0x000ea8000c1e1900 */
[----:B------:R-:W2:Y:S02]  /*1870*/  LDG.E R19, desc[UR14][R8.64+0x200] ;  /* 0x0002000e08137981 */ /* 0x000ea4000c1e1900 */
[----:B--2---:R-:W-:-:S05]  /*1880*/  FFMA R19, R16, UR4, R19 ;  /* 0x0000000410137c23 */ /* 0x004fca0008000013 */
[----:B------:R0:W-:Y:S04]  /*1890*/  STG.E desc[UR14][R12.64+0x200], R19 ;  /* 0x000200130c007986 */ /* 0x0001e8000c10190e */
[----:B------:R-:W2:Y:S04]  /*18a0*/  LDG.E R16, desc[UR14][R10.64+0x400] ;  /* 0x0004000e0a107981 */ /* 0x000ea8000c1e1900 */
[----:B------:R-:W2:Y:S02]  /*18b0*/  LDG.E R21, desc[UR14][R8.64+0x400] ;  /* 0x0004000e08157981 */ /* 0x000ea4000c1e1900 */
[----:B--2---:R-:W-:-:S05]  /*18c0*/  FFMA R21, R16, UR4, R21 ;  /* 0x0000000410157c23 */ /* 0x004fca0008000015 */
[----:B------:R0:W-:Y:S04]  /*18d0*/  STG.E desc[UR14][R12.64+0x400], R21 ;  /* 0x000400150c007986 */ /* 0x0001e8000c10190e */
[----:B------:R-:W2:Y:S04]  /*18e0*/  LDG.E R16, desc[UR14][R10.64+0x600] ;  /* 0x0006000e0a107981 */ /* 0x000ea8000c1e1900 */
[----:B------:R-:W2:Y:S01]  /*18f0*/  LDG.E R23, desc[UR14][R8.64+0x600] ;  /* 0x0006000e08177981 */ /* 0x000ea2000c1e1900 */
[----:B------:R-:W-:Y:S01]  /*1900*/  IADD3 R0, PT, PT, R0, 0x4, RZ ;  /* 0x0000000400007810 */ /* 0x000fe20007ffe0ff */
[----:B--2---:R-:W-:-:S05]  /*1910*/  FFMA R23, R16, UR4, R23 ;  /* 0x0000000410177c23 */ /* 0x004fca0008000017 */
[----:B------:R0:W-:Y:S02]  /*1920*/  STG.E desc[UR14][R12.64+0x600], R23 ;  /* 0x000600170c007986 */ /* 0x0001e4000c10190e */
.L_x_14:
[----:B------:R-:W-:Y:S05]  /*1930*/  @!P1 EXIT ;  /* 0x000000000000994d */ /* 0x000fea0003800000 */
[----:B------:R-:W-:Y:S02]  /*1940*/  ISETP.NE.AND P0, PT, R18, 0x1, PT ;  /* 0x000000011200780c */ /* 0x000fe40003f05270 */
[----:B------:R-:W-:-:S04]  /*1950*/  LOP3.LUT R14, R14, 0x1, RZ, 0xc0, !PT ;  /* 0x000000010e0e7812 */ /* 0x000fc800078ec0ff */
[----:B------:R-:W-:-:S07]  /*1960*/  ISETP.NE.U32.AND P1, PT, R14, 0x1, PT ;  /* 0x000000010e00780c */ /* 0x000fce0003f25070 */
[----:B------:R-:W-:Y:S06]  /*1970*/  @!P0 BRA `(.L_x_15) ;  /* 0x0000000000388947 */ /* 0x000fec0003800000 */
[----:B01----:R-:W-:Y:S01]  /*1980*/  IMAD R13, R0, 0x80, R15 ;  /* 0x00000080000d7824 */ /* 0x003fe200078e020f */
[----:B------:R-:W0:Y:S03]  /*1990*/  LDCU UR4, c[0x0][0x38c] ;  /* 0x00007180ff0477ac */ /* 0x000e260008000800 */
[----:B------:R-:W-:-:S04]  /*19a0*/  IMAD.WIDE R8, R13, 0x4, R4 ;  /* 0x000000040d087825 */ /* 0x000fc800078e0204 */
[C---:B------:R-:W-:Y:S01]  /*19b0*/  IMAD.WIDE R10, R13.reuse, 0x4, R2 ;  /* 0x000000040d0a7825 */ /* 0x040fe200078e0202 */
[----:B------:R-:W0:Y:S04]  /*19c0*/  LDG.E R14, desc[UR14][R8.64] ;  /* 0x0000000e080e7981 */ /* 0x000e28000c1e1900 */
[----:B------:R-:W0:Y:S01]  /*19d0*/  LDG.E R17, desc[UR14][R10.64] ;  /* 0x0000000e0a117981 */ /* 0x000e22000c1e1900 */
[----:B------:R-:W-:-:S04]  /*19e0*/  IMAD.WIDE R12, R13, 0x4, R6 ;  /* 0x000000040d0c7825 */ /* 0x000fc800078e0206 */
[----:B0-----:R-:W-:-:S05]  /*19f0*/  FFMA R17, R14, UR4, R17 ;  /* 0x000000040e117c23 */ /* 0x001fca0008000011 */
[----:B------:R2:W-:Y:S04]  /*1a00*/  STG.E desc[UR14][R12.64], R17 ;  /* 0x000000110c007986 */ /* 0x0005e8000c10190e */
[----:B------:R-:W3:Y:S04]  /*1a10*/  LDG.E R14, desc[UR14][R8.64+0x200] ;  /* 0x0002000e080e7981 */ /* 0x000ee8000c1e1900 */
[----:B------:R-:W3:Y:S01]  /*1a20*/  LDG.E R19, desc[UR14][R10.64+0x200] ;  /* 0x0002000e0a137981 */ /* 0x000ee2000c1e1900 */
[----:B------:R-:W-:Y:S01]  /*1a30*/  IADD3 R0, PT, PT, R0, 0x2, RZ ;  /* 0x0000000200007810 */ /* 0x000fe20007ffe0ff */
[----:B---3--:R-:W-:-:S05]  /*1a40*/  FFMA R19, R14, UR4, R19 ;  /* 0x000000040e137c23 */ /* 0x008fca0008000013 */
[----:B------:R2:W-:Y:S02]  /*1a50*/  STG.E desc[UR14][R12.64+0x200], R19 ;  /* 0x000200130c007986 */ /* 0x0005e4000c10190e */
.L_x_15:
[----:B------:R-:W-:Y:S05]  /*1a60*/  @P1 EXIT ;  /* 0x000000000000194d */ /* 0x000fea0003800000 */
[----:B-1----:R-:W-:Y:S01]  /*1a70*/  LEA R15, R0, R15, 0x7 ;  /* 0x0000000f000f7211 */ /* 0x002fe200078e38ff */
[----:B------:R-:W1:Y:S04]  /*1a80*/  LDCU UR4, c[0x0][0x38c] ;  /* 0x00007180ff0477ac */ /* 0x000e680008000800 */
[----:B------:R-:W-:-:S04]  /*1a90*/  IMAD.WIDE R4, R15, 0x4, R4 ;  /* 0x000000040f047825 */ /* 0x000fc800078e0204 */
[C---:B------:R-:W-:Y:S02]  /*1aa0*/  IMAD.WIDE R2, R15.reuse, 0x4, R2 ;  /* 0x000000040f027825 */ /* 0x040fe400078e0202 */
[----:B------:R-:W1:Y:S04]  /*1ab0*/  LDG.E R4, desc[UR14][R4.64] ;  /* 0x0000000e04047981 */ /* 0x000e68000c1e1900 */
[----:B------:R-:W1:Y:S01]  /*1ac0*/  LDG.E R3, desc[UR14][R2.64] ;  /* 0x0000000e02037981 */ /* 0x000e62000c1e1900 */
[----:B------:R-:W-:-:S04]  /*1ad0*/  IMAD.WIDE R6, R15, 0x4, R6 ;  /* 0x000000040f067825 */ /* 0x000fc800078e0206 */
[----:B-1----:R-:W-:-:S05]  /*1ae0*/  FFMA R9, R4, UR4, R3 ;  /* 0x0000000404097c23 */ /* 0x002fca0008000003 */
[----:B------:R-:W-:Y:S01]  /*1af0*/  STG.E desc[UR14][R6.64], R9 ;  /* 0x0000000906007986 */ /* 0x000fe2000c10190e */
[----:B------:R-:W-:Y:S05]  /*1b00*/  EXIT ;  /* 0x000000000000794d */ /* 0x000fea0003800000 */
.L_x_16:
[----:B------:R-:W-:-:S00]  /*1b10*/  BRA `(.L_x_16) ;  /* 0xfffffffc00fc7947 */ /* 0x000fc0000383ffff */
[----:B------:R-:W-:-:S00]  /*1b20*/  NOP ;  /* 0x0000000000007918 */ /* 0x000fc00000000000 */
        /* <DEDUP_REMOVED lines=13> */
.L_x_35:


//--------------------- .text._ZN3cub18CUB_300001_SM_10006detail9transform16transform_kernelINS2_10policy_hubILb1EN4cuda3std3__45tupleIJN6thrust24THRUST_300001_SM_1000_NS6detail15normal_iteratorINSA_10device_ptrIfEEEESF_EEEE10policy1000Ei13saxpy_functorSF_JPfSK_EEEvT0_iT1_T2_DpNS2_10kernel_argIT3_EE --------------------------
	.section	.text._ZN3cub18CUB_300001_SM_10006detail9transform16transform_kernelINS2_10policy_hubILb1EN4cuda3std3__45tupleIJN6thrust24THRUST_300001_SM_1000_NS6detail15normal_iteratorINSA_10device_ptrIfEEEESF_EEEE10policy1000Ei13saxpy_functorSF_JPfSK_EEEvT0_iT1_T2_DpNS2_10kernel_argIT3_EE,"ax",@progbits
	.align	128
        .global         _ZN3cub18CUB_300001_SM_10006detail9transform16transform_kernelINS2_10policy_hubILb1EN4cuda3std3__45tupleIJN6thrust24THRUST_300001_SM_1000_NS6detail15normal_iteratorINSA_10device_ptrIfEEEESF_EEEE10policy1000Ei13saxpy_functorSF_JPfSK_EEEvT0_iT1_T2_DpNS2_10kernel_argIT3_EE
        .type           _ZN3cub18CUB_300001_SM_10006detail9transform16transform_kernelINS2_10policy_hubILb1EN4cuda3std3__45tupleIJN6thrust24THRUST_300001_SM_1000_NS6detail15normal_iteratorINSA_10device_ptrIfEEEESF_EEEE10policy1000Ei13saxpy_functorSF_JPfSK_EEEvT0_iT1_T2_DpNS2_10kernel_argIT3_EE,@function
        .size           _ZN3cub18CUB_300001_SM_10006detail9transform16transform_kernelINS2_10policy_hubILb1EN4cuda3std3__45tupleIJN6thrust24THRUST_300001_SM_1000_NS6detail15normal_iteratorINSA_10device_ptrIfEEEESF_EEEE10policy1000Ei13saxpy_functorSF_JPfSK_EEEvT0_iT1_T2_DpNS2_10kernel_argIT3_EE,(.L_x_36 - _ZN3cub18CUB_300001_SM_10006detail9transform16transform_kernelINS2_10policy_hubILb1EN4cuda3std3__45tupleIJN6thrust24THRUST_300001_SM_1000_NS6detail15normal_iteratorINSA_10device_ptrIfEEEESF_EEEE10policy1000Ei13saxpy_functorSF_JPfSK_EEEvT0_iT1_T2_DpNS2_10kernel_argIT3_EE)
        .other          _ZN3cub18CUB_300001_SM_10006detail9transform16transform_kernelINS2_10policy_hubILb1EN4cuda3std3__45tupleIJN6thrust24THRUST_300001_SM_1000_NS6detail15normal_iteratorINSA_10device_ptrIfEEEESF_EEEE10policy1000Ei13saxpy_functorSF_JPfSK_EEEvT0_iT1_T2_DpNS2_10kernel_argIT3_EE,@"STO_CUDA_ENTRY STV_DEFAULT"
_ZN3cub18CUB_300001_SM_10006detail9transform16transform_kernelINS2_10policy_hubILb1EN4cuda3std3__45tupleIJN6thrust24THRUST_300001_SM_1000_NS6detail15normal_iteratorINSA_10device_ptrIfEEEESF_EEEE10policy1000Ei13saxpy_functorSF_JPfSK_EEEvT0_iT1_T2_DpNS2_10kernel_argIT3_EE:
.text._ZN3cub18CUB_300001_SM_10006detail9transform16transform_kernelINS2_10policy_hubILb1EN4cuda3std3__45tupleIJN6thrust24THRUST_300001_SM_1000_NS6detail15normal_iteratorINSA_10device_ptrIfEEEESF_EEEE10policy1000Ei13saxpy_functorSF_JPfSK_EEEvT0_iT1_T2_DpNS2_10kernel_argIT3_EE:
[----:B------:R-:W-:Y:S08]  /*0000*/  LDC R1, c[0x0][0x37c] ;  /* 0x0000df00ff017b82 */ /* 0x000ff00000000800 */
[----:B------:R-:W0:Y:S01]  /*0010*/  S2UR UR18, SR_CTAID.X ;  /* 0x00000000001279c3 */ /* 0x000e220000002500 */
[----:B------:R-:W1:Y:S01]  /*0020*/  LDCU.64 UR12, c[0x0][0x380] ;  /* 0x00007000ff0c77ac */ /* 0x000e620008000a00 */
[----:B------:R-:W2:Y:S01]  /*0030*/  S2R R0, SR_TID.X ;  /* 0x0000000000007919 */ /* 0x000ea20000002100 */
[----:B------:R-:W-:Y:S01]  /*0040*/  BSSY.RECONVERGENT B0, `(.L_x_17) ;  /* 0x0000020000007945 */ /* 0x000fe20003800200 */
[----:B-1----:R-:W-:-:S04]  /*0050*/  USHF.L.U32 UR11, UR13, 0x7, URZ ;  /* 0x000000070d0b7899 */ /* 0x002fc800080006ff */
[----:B0-----:R-:W-:-:S04]  /*0060*/  UIMAD UR8, UR11, UR18, URZ ;  /* 0x000000120b0872a4 */ /* 0x001fc8000f8e02ff */
[----:B------:R-:W-:-:S04]  /*0070*/  UIADD3 UR10, UPT, UPT, -UR8, UR12, URZ ;  /* 0x0000000c080a7290 */ /* 0x000fc8000fffe1ff */
[----:B------:R-:W-:Y:S01]  /*0080*/  UISETP.LT.AND UP0, UPT, UR11, UR10, UPT ;  /* 0x0000000a0b00728c */ /* 0x000fe2000bf01270 */
[----:B--2---:R-:W-:-:S03]  /*0090*/  SHF.L.U32 R4, R0, 0x7, RZ ;  /* 0x0000000700047819 */ /* 0x004fc600000006ff */
[----:B------:R-:W-:-:S04]  /*00a0*/  USEL UR12, UR11, UR10, UP0 ;  /* 0x0000000a0b0c7287 */ /* 0x000fc80008000000 */
[----:B------:R-:W-:-:S06]  /*00b0*/  USHF.L.U32 UR4, UR12, 0x2, URZ ;  /* 0x000000020c047899 */ /* 0x000fcc00080006ff */
[----:B------:R-:W-:-:S13]  /*00c0*/  ISETP.GE.AND P0, PT, R4, UR4, PT ;  /* 0x0000000404007c0c */ /* 0x000fda000bf06270 */
[----:B------:R-:W-:Y:S05]  /*00d0*/  @P0 BRA `(.L_x_18) ;  /* 0x0000000000580947 */ /* 0x000fea0003800000 */
[----:B------:R-:W0:Y:S01]  /*00e0*/  LDC.64 R2, c[0x0][0x398] ;  /* 0x0000e600ff027b82 */ /* 0x000e220000000a00 */
[----:B------:R-:W-:Y:S01]  /*00f0*/  MOV R7, UR8 ;  /* 0x0000000800077c02 */ /* 0x000fe20008000f00 */
[----:B------:R-:W-:Y:S01]  /*0100*/  BSSY.RECONVERGENT B1, `(.L_x_19) ;  /* 0x000000a000017945 */ /* 0x000fe20003800200 */
[----:B------:R-:W-:Y:S02]  /*0110*/  IMAD.MOV.U32 R5, RZ, RZ, R4 ;  /* 0x000000ffff057224 */ /* 0x000fe400078e0004 */
[----:B0-----:R-:W-:-:S04]  /*0120*/  IMAD.WIDE.U32 R2, R0, 0x80, R2 ;  /* 0x0000008000027825 */ /* 0x001fc800078e0002 */
[----:B------:R-:W-:-:S07]  /*0130*/  IMAD.WIDE R2, R7, 0x4, R2 ;  /* 0x0000000407027825 */ /* 0x000fce00078e0202 */
.L_x_20:
[----:B------:R-:W-:Y:S01]  /*0140*/  IADD3 R5, PT, PT, R5, 0x4000, RZ ;  /* 0x0000400005057810 */ /* 0x000fe20007ffe0ff */
[----:B------:R0:W-:Y:S03]  /*0150*/  CCTL.E.PF2 [R2] ;  /* 0x000000000200798f */ /* 0x0001e60000800100 */
[----:B------:R-:W-:Y:S02]  /*0160*/  ISETP.GE.AND P0, PT, R5, UR4, PT ;  /* 0x0000000405007c0c */ /* 0x000fe4000bf06270 */
[----:B0-----:R-:W-:-:S04]  /*0170*/  IADD3 R2, P1, PT, R2, 0x4000, RZ ;  /* 0x0000400002027810 */ /* 0x001fc80007f3e0ff */
[----:B------:R-:W-:-:S07]  /*0180*/  IADD3.X R3, PT, PT, RZ, R3, RZ, P1, !PT ;  /* 0x00000003ff037210 */ /* 0x000fce0000ffe4ff */
[----:B------:R-:W-:Y:S05]  /*0190*/  @!P0 BRA `(.L_x_20) ;  /* 0xfffffffc00e88947 */ /* 0x000fea000383ffff */
[----:B------:R-:W-:Y:S05]  /*01a0*/  BSYNC.RECONVERGENT B1 ;  /* 0x0000000000017941 */ /* 0x000fea0003800200 */
.L_x_19:
[----:B------:R-:W0:Y:S02]  /*01b0*/  LDC.64 R2, c[0x0][0x3a8] ;  /* 0x0000ea00ff027b82 */ /* 0x000e240000000a00 */
[----:B0-----:R-:W-:-:S04]  /*01c0*/  IMAD.WIDE.U32 R2, R0, 0x80, R2 ;  /* 0x0000008000027825 */ /* 0x001fc800078e0002 */
[----:B------:R-:W-:-:S07]  /*01d0*/  IMAD.WIDE R2, R7, 0x4, R2 ;  /* 0x0000000407027825 */ /* 0x000fce00078e0202 */
.L_x_21:
[----:B------:R-:W-:Y:S01]  /*01e0*/  VIADD R4, R4, 0x4000 ;  /* 0x0000400004047836 */ /* 0x000fe20000000000 */
[----:B------:R0:W-:Y:S04]  /*01f0*/  CCTL.E.PF2 [R2] ;  /* 0x000000000200798f */ /* 0x0001e80000800100 */
[----:B------:R-:W-:Y:S02]  /*0200*/  ISETP.GE.AND P0, PT, R4, UR4, PT ;  /* 0x0000000404007c0c */ /* 0x000fe4000bf06270 */
[----:B0-----:R-:W-:-:S04]  /*0210*/  IADD3 R2, P1, PT, R2, 0x4000, RZ ;  /* 0x0000400002027810 */ /* 0x001fc80007f3e0ff */
[----:B------:R-:W-:-:S07]  /*0220*/  IADD3.X R3, PT, PT, RZ, R3, RZ, P1, !PT ;  /* 0x00000003ff037210 */ /* 0x000fce0000ffe4ff */
[----:B------:R-:W-:Y:S05]  /*0230*/  @!P0 BRA `(.L_x_21) ;  /* 0xfffffffc00e88947 */ /* 0x000fea000383ffff */
.L_x_18:
[----:B------:R-:W-:Y:S05]  /*0240*/  BSYNC.RECONVERGENT B0 ;  /* 0x0000000000007941 */ /* 0x000fea0003800200 */
.L_x_17:
[----:B------:R-:W0:Y:S01]  /*0250*/  LDCU.128 UR4, c[0x0][0x390] ;  /* 0x00007200ff0477ac */ /* 0x000e220008000c00 */
[----:B------:R-:W-:Y:S01]  /*0260*/  UIMAD.WIDE UR8, UR8, 0x4, URZ ;  /* 0x00000004080878a5 */ /* 0x000fe2000f8e02ff */
[----:B------:R-:W1:Y:S01]  /*0270*/  LDCU.64 UR20, c[0x0][0x358] ;  /* 0x00006b00ff1477ac */ /* 0x000e620008000a00 */
[----:B------:R-:W2:Y:S02]  /*0280*/  LDCU.64 UR14, c[0x0][0x3a8] ;  /* 0x00007500ff0e77ac */ /* 0x000ea40008000a00 */
[----:B0-----:R-:W-:-:S04]  /*0290*/  UIADD3 UR16, UP0, UPT, UR8, UR4, URZ ;  /* 0x0000000408107290 */ /* 0x001fc8000ff1e0ff */
[----:B------:R-:W-:Y:S02]  /*02a0*/  UIADD3.X UR17, UPT, UPT, UR9, UR5, URZ, UP0, !UPT ;  /* 0x0000000509117290 */ /* 0x000fe400087fe4ff */
[----:B------:R-:W-:-:S09]  /*02b0*/  UISETP.GT.AND UP0, UPT, UR11, UR10, UPT ;  /* 0x0000000a0b00728c */ /* 0x000fd2000bf04270 */
[----:B-12---:R-:W-:Y:S05]  /*02c0*/  BRA.U UP0, `(.L_x_22) ;  /* 0x0000000900647547 */ /* 0x006fea000b800000 */
[----:B------:R-:W-:-:S06]  /*02d0*/  UISETP.GE.AND UP0, UPT, UR13, 0x1, UPT ;  /* 0x000000010d00788c */ /* 0x000fcc000bf06270 */
[----:B------:R-:W-:-:S13]  /*02e0*/  PLOP3.LUT P0, PT, PT, PT, UP0, 0x80, 0x8 ;  /* 0x000000000008781c */ /* 0x000fda0003f0f008 */
[----:B------:R-:W-:Y:S05]  /*02f0*/  @!P0 EXIT ;  /* 0x000000000000894d */ /* 0x000fea0003800000 */
[----:B------:R-:W-:Y:S01]  /*0300*/  UISETP.GE.U32.AND UP0, UPT, UR13, 0x8, UPT ;  /* 0x000000080d00788c */ /* 0x000fe2000bf06070 */
[----:B------:R-:W-:-:S08]  /*0310*/  HFMA2 R10, -RZ, RZ, 0, 0 ;  /* 0x00000000ff0a7431 */ /* 0x000fd000000001ff */
[----:B------:R-:W-:Y:S05]  /*0320*/  BRA.U !UP0, `(.L_x_23) ;  /* 0x00000005082c7547 */ /* 0x000fea000b800000 */
[----:B------:R-:W0:Y:S01]  /*0330*/  LDC.64 R2, c[0x0][0x390] ;  /* 0x0000e400ff027b82 */ /* 0x000e220000000a00 */
[----:B------:R-:W-:Y:S01]  /*0340*/  UMOV UR10, UR8 ;  /* 0x00000008000a7c82 */ /* 0x000fe20008000000 */
[----:B------:R-:W-:Y:S01]  /*0350*/  UMOV UR11, UR9 ;  /* 0x00000009000b7c82 */ /* 0x000fe20008000000 */
[----:B------:R-:W-:Y:S02]  /*0360*/  UIADD3 UR9, UP2, UPT, UR10, 0x600, URZ ;  /* 0x000006000a097890 */ /* 0x000fe4000ff5e0ff */
[----:B------:R-:W-:Y:S02]  /*0370*/  ULOP3.LUT UR8, UR13, 0x7ffffff8, URZ, 0xc0, !UPT ;  /* 0x7ffffff80d087892 */ /* 0x000fe4000f8ec0ff */
[----:B------:R-:W-:Y:S01]  /*0380*/  UIADD3 UR12, UP0, UPT, UR9, UR4, URZ ;  /* 0x00000004090c7290 */ /* 0x000fe2000ff1e0ff */
[----:B------:R-:W1:Y:S01]  /*0390*/  LDC.64 R4, c[0x0][0x398] ;  /* 0x0000e600ff047b82 */ /* 0x000e620000000a00 */
[----:B------:R-:W-:Y:S02]  /*03a0*/  UIADD3.X UR4, UPT, UPT, URZ, UR11, URZ, UP2, !UPT ;  /* 0x0000000bff047290 */ /* 0x000fe400097fe4ff */
[----:B------:R-:W-:-:S02]  /*03b0*/  UIADD3 UR6, UP1, UPT, UR9, UR6, URZ ;  /* 0x0000000609067290 */ /* 0x000fc4000ff3e0ff */
[----:B------:R-:W-:Y:S01]  /*03c0*/  UIADD3 UR14, UP2, UPT, UR9, UR14, URZ ;  /* 0x0000000e090e7290 */ /* 0x000fe2000ff5e0ff */
[----:B------:R-:W2:Y:S02]  /*03d0*/  LDCU UR19, c[0x0][0x388] ;  /* 0x00007100ff1377ac */ /* 0x000ea40008000800 */
[----:B------:R-:W3:Y:S01]  /*03e0*/  LDC.64 R6, c[0x0][0x3a8] ;  /* 0x0000ea00ff067b82 */ /* 0x000ee20000000a00 */
[----:B------:R-:W-:Y:S02]  /*03f0*/  UIADD3.X UR7, UPT, UPT, UR4, UR7, URZ, UP1, !UPT ;  /* 0x0000000704077290 */ /* 0x000fe40008ffe4ff */
[----:B------:R-:W-:Y:S02]  /*0400*/  UIADD3.X UR5, UPT, UPT, UR4, UR5, URZ, UP0, !UPT ;  /* 0x0000000504057290 */ /* 0x000fe400087fe4ff */
[----:B------:R-:W-:Y:S01]  /*0410*/  UIADD3.X UR15, UPT, UPT, UR4, UR15, URZ, UP2, !UPT ;  /* 0x0000000f040f7290 */ /* 0x000fe200097fe4ff */
[----:B0-----:R-:W-:Y:S01]  /*0420*/  IMAD.WIDE.U32 R2, R0, 0x4, R2 ;  /* 0x0000000400027825 */ /* 0x001fe200078e0002 */
[----:B------:R-:W-:-:S03]  /*0430*/  UIADD3 UR8, UPT, UPT, -UR8, URZ, URZ ;  /* 0x000000ff08087290 */ /* 0x000fc6000fffe1ff */
[----:B-1----:R-:W-:-:S04]  /*0440*/  IMAD.WIDE.U32 R4, R0, 0x4, R4 ;  /* 0x0000000400047825 */ /* 0x002fc800078e0004 */
[----:B---3--:R-:W-:-:S04]  /*0450*/  IMAD.WIDE.U32 R6, R0, 0x4, R6 ;  /* 0x0000000400067825 */ /* 0x008fc800078e0006 */
[----:B--2---:R-:W-:-:S07]  /*0460*/  VIADD R0, R0, 0x80 ;  /* 0x0000008000007836 */ /* 0x004fce0000000000 */
.L_x_24:
        /* <DEDUP_REMOVED lines=10> */
[----:B------:R-:W-:-:S02]  /*0510*/  MOV R11, UR15 ;  /* 0x0000000f000b7c02 */ /* 0x000fc40008000f00 */
[----:B------:R-:W-:Y:S01]  /*0520*/  IADD3.X R17, PT, PT, R3, UR11, RZ, P0, !PT ;  /* 0x0000000b03117c10 */ /* 0x000fe200087fe4ff */
[----:B------:R-:W-:-:S04]  /*0530*/  IMAD.WIDE R8, R0, 0x4, R8 ;  /* 0x0000000400087825 */ /* 0x000fc800078e0208 */
        /* <DEDUP_REMOVED lines=14> */
[----:B------:R-:W3:Y:S04]  /*0620*/  LDG.E R14, desc[UR20][R8.64+-0x200] ;  /* 0xfffe0014080e7981 */ /* 0x000ee8000c1e1900 */
[----:B0-----:R-:W3:Y:S02]  /*0630*/  LDG.E R17, desc[UR20][R10.64+-0x200] ;  /* 0xfffe00140a117981 */ /* 0x001ee4000c1e1900 */
        /* <DEDUP_REMOVED lines=16> */
[----:B------:R-:W-:Y:S02]  /*0740*/  UIADD3 UR10, UP0, UPT, UR10, 0x1000, URZ ;  /* 0x000010000a0a7890 */ /* 0x000fe4000ff1e0ff */
[----:B------:R-:W-:-:S02]  /*0750*/  UIADD3 UR8, UPT, UPT, UR8, 0x8, URZ ;  /* 0x0000000808087890 */ /* 0x000fc4000fffe0ff */
[----:B------:R-:W-:Y:S02]  /*0760*/  UIADD3.X UR11, UPT, UPT, URZ, UR11, URZ, UP0, !UPT ;  /* 0x0000000bff0b7290 */ /* 0x000fe400087fe4ff */
[----:B------:R-:W-:Y:S01]  /*0770*/  UISETP.NE.AND UP0, UPT, UR8, URZ, UPT ;  /* 0x000000ff0800728c */ /* 0x000fe2000bf05270 */
[----:B------:R-:W-:Y:S01]  /*0780*/  IADD3 R0, PT, PT, R0, 0x400, RZ ;  /* 0x0000040000007810 */ /* 0x000fe20007ffe0ff */
[----:B--2---:R-:W-:-:S05]  /*0790*/  FFMA R17, R14, UR19, R17 ;  /* 0x000000130e117c23 */ /* 0x004fca0008000011 */
[----:B------:R3:W-:Y:S02]  /*07a0*/  STG.E desc[UR20][R12.64+0x600], R17 ;  /* 0x000600110c007986 */ /* 0x0007e4000c101914 */
[----:B------:R-:W-:Y:S05]  /*07b0*/  BRA.U UP0, `(.L_x_24) ;  /* 0xfffffffd002c7547 */ /* 0x000fea000b83ffff */
[----:B------:R-:W0:Y:S02]  /*07c0*/  LDC R10, c[0x0][0x384] ;  /* 0x0000e100ff0a7b82 */ /* 0x000e240000000800 */
[----:B0-----:R-:W-:-:S07]  /*07d0*/  LOP3.LUT R10, R10, 0x7ffffff8, RZ, 0xc0, !PT ;  /* 0x7ffffff80a0a7812 */ /* 0x001fce00078ec0ff */
.L_x_23:
[----:B------:R-:W0:Y:S02]  /*07e0*/  LDC R0, c[0x0][0x384] ;  /* 0x0000e100ff007b82 */ /* 0x000e240000000800 */
[----:B0-----:R-:W-:-:S13]  /*07f0*/  LOP3.LUT P0, R3, R0, 0x7, RZ, 0xc0, !PT ;  /* 0x0000000700037812 */ /* 0x001fda000780c0ff */
[----:B------:R-:W-:Y:S05]  /*0800*/  @!P0 EXIT ;  /* 0x000000000000894d */ /* 0x000fea0003800000 */
[----:B------:R-:W0:Y:S01]  /*0810*/  LDCU.64 UR4, c[0x0][0x3a8] ;  /* 0x00007500ff0477ac */ /* 0x000e220008000a00 */
[C---:B------:R-:W-:Y:S01]  /*0820*/  SHF.L.U32 R2, R0.reuse, 0x7, RZ ;  /* 0x0000000700027819 */ /* 0x040fe200000006ff */
[----:B------:R-:W1:Y:S01]  /*0830*/  S2R R11, SR_TID.X ;  /* 0x00000000000b7919 */ /* 0x000e620000002100 */
[----:B------:R-:W-:Y:S01]  /*0840*/  ISETP.GE.U32.AND P0, PT, R3, 0x4, PT ;  /* 0x000000040300780c */ /* 0x000fe20003f06070 */
[----:B------:R-:W2:Y:S01]  /*0850*/  LDCU.64 UR6, c[0x0][0x398] ;  /* 0x00007300ff0677ac */ /* 0x000ea20008000a00 */
[----:B------:R-:W-:Y:S01]  /*0860*/  LOP3.LUT R16, R0, 0x3, RZ, 0xc0, !PT ;  /* 0x0000000300107812 */ /* 0x000fe200078ec0ff */
[----:B------:R-:W-:-:S03]  /*0870*/  IMAD R2, R2, UR18, RZ ;  /* 0x0000001202027c24 */ /* 0x000fc6000f8e02ff */
[----:B------:R-:W-:Y:S01]  /*0880*/  ISETP.NE.AND P1, PT, R16, RZ, PT ;  /* 0x000000ff1000720c */ /* 0x000fe20003f25270 */
[----:B------:R-:W-:-:S03]  /*0890*/  IMAD.WIDE R4, R2, 0x4, RZ ;  /* 0x0000000402047825 */ /* 0x000fc600078e02ff */
[C---:B0-----:R-:W-:Y:S02]  /*08a0*/  IADD3 R2, P2, PT, R4.reuse, UR4, RZ ;  /* 0x0000000404027c10 */ /* 0x041fe4000ff5e0ff */
[----:B--2---:R-:W-:Y:S02]  /*08b0*/  IADD3 R4, P3, PT, R4, UR6, RZ ;  /* 0x0000000604047c10 */ /* 0x004fe4000ff7e0ff */
[C---:B------:R-:W-:Y:S02]  /*08c0*/  IADD3.X R3, PT, PT, R5.reuse, UR5, RZ, P2, !PT ;  /* 0x0000000505037c10 */ /* 0x040fe400097fe4ff */
[----:B------:R-:W-:Y:S01]  /*08d0*/  IADD3.X R5, PT, PT, R5, UR7, RZ, P3, !PT ;  /* 0x0000000705057c10 */ /* 0x000fe20009ffe4ff */
[----:B------:R-:W-:Y:S08]  /*08e0*/  @!P0 BRA `(.L_x_25) ;  /* 0x00000000005c8947 */ /* 0x000ff00003800000 */
[----:B-1-3--:R-:W-:Y:S01]  /*08f0*/  IMAD R13, R10, 0x80, R11 ;  /* 0x000000800a0d7824 */ /* 0x00afe200078e020b */
[----:B------:R-:W0:Y:S03]  /*0900*/  LDCU UR4, c[0x0][0x388] ;  /* 0x00007100ff0477ac */ /* 0x000e260008000800 */
[----:B------:R-:W-:-:S04]  /*0910*/  IMAD.WIDE R8, R13, 0x4, R4 ;  /* 0x000000040d087825 */ /* 0x000fc800078e0204 */
[----:B------:R-:W-:Y:S01]  /*0920*/  IMAD.WIDE R6, R13, 0x4, R2 ;  /* 0x000000040d067825 */ /* 0x000fe200078e0202 */
[----:B------:R-:W0:Y:S04]  /*0930*/  LDG.E R14, desc[UR20][R8.64] ;  /* 0x00000014080e7981 */ /* 0x000e28000c1e1900 */
[----:B------:R-:W0:Y:S01]  /*0940*/  LDG.E R15, desc[UR20][R6.64] ;  /* 0x00000014060f7981 */ /* 0x000e22000c1e1900 */
[----:B------:R-:W-:-:S05]  /*0950*/  MOV R12, 0x4 ;  /* 0x00000004000c7802 */ /* 0x000fca0000000f00 */
[----:B------:R-:W-:-:S04]  /*0960*/  IMAD.WIDE R12, R13, R12, UR16 ;  /* 0x000000100d0c7e25 */ /* 0x000fc8000f8e020c */
        /* <DEDUP_REMOVED lines=15> */
.L_x_25:
[----:B------:R-:W-:Y:S05]  /*0a60*/  @!P1 EXIT ;  /* 0x000000000000994d */ /* 0x000fea0003800000 */
[----:B------:R-:W-:Y:S02]  /*0a70*/  ISETP.NE.AND P0, PT, R16, 0x1, PT ;  /* 0x000000011000780c */ /* 0x000fe40003f05270 */
[----:B------:R-:W-:-:S04]  /*0a80*/  LOP3.LUT R0, R0, 0x1, RZ, 0xc0, !PT ;  /* 0x0000000100007812 */ /* 0x000fc800078ec0ff */
[----:B------:R-:W-:-:S07]  /*0a90*/  ISETP.NE.U32.AND P1, PT, R0, 0x1, PT ;  /* 0x000000010000780c */ /* 0x000fce0003f25070 */
[----:B------:R-:W-:Y:S06]  /*0aa0*/  @!P0 BRA `(.L_x_26) ;  /* 0x00000000003c8947 */ /* 0x000fec0003800000 */
[----:B01-3--:R-:W-:Y:S01]  /*0ab0*/  IMAD R13, R10, 0x80, R11 ;  /* 0x000000800a0d7824 */ /* 0x00bfe200078e020b */
[----:B------:R-:W0:Y:S03]  /*0ac0*/  LDCU UR4, c[0x0][0x388] ;  /* 0x00007100ff0477ac */ /* 0x000e260008000800 */
[----:B------:R-:W-:-:S04]  /*0ad0*/  IMAD.WIDE R6, R13, 0x4, R4 ;  /* 0x000000040d067825 */ /* 0x000fc800078e0204 */
[----:B------:R-:W-:Y:S01]  /*0ae0*/  IMAD.WIDE R8, R13, 0x4, R2 ;  /* 0x000000040d087825 */ /* 0x000fe200078e0202 */
[----:B------:R-:W0:Y:S04]  /*0af0*/  LDG.E R0, desc[UR20][R6.64] ;  /* 0x0000001406007981 */ /* 0x000e28000c1e1900 */
[----:B------:R-:W0:Y:S01]  /*0b00*/  LDG.E R15, desc[UR20][R8.64] ;  /* 0x00000014080f7981 */ /* 0x000e22000c1e1900 */
[----:B------:R-:W-:-:S05]  /*0b10*/  HFMA2 R12, -RZ, RZ, 0, 2.384185791015625e-07 ;  /* 0x00000004ff0c7431 */ /* 0x000fca00000001ff */
[----:B------:R-:W-:-:S04]  /*0b20*/  IMAD.WIDE R12, R13, R12, UR16 ;  /* 0x000000100d0c7e25 */ /* 0x000fc8000f8e020c */
[----:B0-----:R-:W-:-:S05]  /*0b30*/  FFMA R15, R0, UR4, R15 ;  /* 0x00000004000f7c23 */ /* 0x001fca000800000f */
[----:B------:R2:W-:Y:S04]  /*0b40*/  STG.E desc[UR20][R12.64], R15 ;  /* 0x0000000f0c007986 */ /* 0x0005e8000c101914 */
[----:B------:R-:W3:Y:S04]  /*0b50*/  LDG.E R0, desc[UR20][R6.64+0x200] ;  /* 0x0002001406007981 */ /* 0x000ee8000c1e1900 */
[----:B------:R-:W3:Y:S01]  /*0b60*/  LDG.E R17, desc[UR20][R8.64+0x200] ;  /* 0x0002001408117981 */ /* 0x000ee2000c1e1900 */
[----:B------:R-:W-:Y:S01]  /*0b70*/  IADD3 R10, PT, PT, R10, 0x2, RZ ;  /* 0x000000020a0a7810 */ /* 0x000fe20007ffe0ff */
[----:B---3--:R-:W-:-:S05]  /*0b80*/  FFMA R17, R0, UR4, R17 ;  /* 0x0000000400117c23 */ /* 0x008fca0008000011 */
[----:B------:R2:W-:Y:S02]  /*0b90*/  STG.E desc[UR20][R12.64+0x200], R17 ;  /* 0x000200110c007986 */ /* 0x0005e4000c101914 */
.L_x_26:
[----:B------:R-:W-:Y:S05]  /*0ba0*/  @P1 EXIT ;  /* 0x000000000000194d */ /* 0x000fea0003800000 */
[----:B-1----:R-:W-:Y:S01]  /*0bb0*/  IMAD R7, R10, 0x80, R11 ;  /* 0x000000800a077824 */ /* 0x002fe200078e020b */
[----:B------:R-:W1:Y:S03]  /*0bc0*/  LDCU UR4, c[0x0][0x388] ;  /* 0x00007100ff0477ac */ /* 0x000e660008000800 */
[----:B------:R-:W-:-:S04]  /*0bd0*/  IMAD.WIDE R4, R7, 0x4, R4 ;  /* 0x0000000407047825 */ /* 0x000fc800078e0204 */
[----:B------:R-:W-:Y:S02]  /*0be0*/  IMAD.WIDE R2, R7, 0x4, R2 ;  /* 0x0000000407027825 */ /* 0x000fe400078e0202 */
[----:B------:R-:W1:Y:S04]  /*0bf0*/  LDG.E R4, desc[UR20][R4.64] ;  /* 0x0000001404047981 */ /* 0x000e68000c1e1900 */
[----:B------:R-:W1:Y:S01]  /*0c00*/  LDG.E R3, desc[UR20][R2.64] ;  /* 0x0000001402037981 */ /* 0x000e62000c1e1900 */
[----:B------:R-:W-:-:S05]  /*0c10*/  MOV R6, 0x4 ;  /* 0x0000000400067802 */ /* 0x000fca0000000f00 */
[----:B------:R-:W-:-:S04]  /*0c20*/  IMAD.WIDE R6, R7, R6, UR16 ;  /* 0x0000001007067e25 */ /* 0x000fc8000f8e0206 */
[----:B-1----:R-:W-:-:S05]  /*0c30*/  FFMA R9, R4, UR4, R3 ;  /* 0x0000000404097c23 */ /* 0x002fca0008000003 */
[----:B------:R-:W-:Y:S01]  /*0c40*/  STG.E desc[UR20][R6.64], R9 ;  /* 0x0000000906007986 */ /* 0x000fe2000c101914 */
[----:B------:R-:W-:Y:S05]  /*0c50*/  EXIT ;  /* 0x000000000000794d */ /* 0x000fea0003800000 */
.L_x_22:
[----:B------:R-:W0:Y:S02]  /*0c60*/  LDC R6, c[0x0][0x384] ;  /* 0x0000e100ff067b82 */ /* 0x000e240000000800 */
[----:B0-----:R-:W-:-:S13]  /*0c70*/  ISETP.GE.AND P0, PT, R6, 0x1, PT ;  /* 0x000000010600780c */ /* 0x001fda0003f06270 */
[----:B------:R-:W-:Y:S05]  /*0c80*/  @!P0 EXIT ;  /* 0x000000000000894d */ /* 0x000fea0003800000 */
[----:B------:R-:W0:Y:S01]  /*0c90*/  LDCU.64 UR4, c[0x0][0x398] ;  /* 0x00007300ff0477ac */ /* 0x000e220008000a00 */
[C---:B------:R-:W-:Y:S01]  /*0ca0*/  SHF.L.U32 R2, R6.reuse, 0x7, RZ ;  /* 0x0000000706027819 */ /* 0x040fe200000006ff */
[----:B------:R-:W1:Y:S01]  /*0cb0*/  S2R R0, SR_TID.X ;  /* 0x0000000000007919 */ /* 0x000e620000002100 */
[----:B------:R-:W-:Y:S01]  /*0cc0*/  HFMA2 R7, -RZ, RZ, 0, 0 ;  /* 0x00000000ff077431 */ /* 0x000fe200000001ff */
[----:B------:R-:W2:Y:S01]  /*0cd0*/  LDCU.64 UR6, c[0x0][0x3a8] ;  /* 0x00007500ff0677ac */ /* 0x000ea20008000a00 */
[----:B------:R-:W-:Y:S01]  /*0ce0*/  LOP3.LUT R20, R6, 0x7, RZ, 0xc0, !PT ;  /* 0x0000000706147812 */ /* 0x000fe200078ec0ff */
[----:B------:R-:W-:-:S04]  /*0cf0*/  IMAD R2, R2, UR18, RZ ;  /* 0x0000001202027c24 */ /* 0x000fc8000f8e02ff */
[----:B------:R-:W-:-:S03]  /*0d00*/  IMAD.WIDE R4, R2, 0x4, RZ ;  /* 0x0000000402047825 */ /* 0x000fc600078e02ff */
[----:B0-----:R-:W-:-:S04]  /*0d10*/  IADD3 R2, P0, PT, R4, UR4, RZ ;  /* 0x0000000404027c10 */ /* 0x001fc8000ff1e0ff */
[----:B------:R-:W-:Y:S02]  /*0d20*/  IADD3.X R3, PT, PT, R5, UR5, RZ, P0, !PT ;  /* 0x0000000505037c10 */ /* 0x000fe400087fe4ff */
[----:B------:R-:W-:Y:S02]  /*0d30*/  ISETP.GE.U32.AND P0, PT, R6, 0x8, PT ;  /* 0x000000080600780c */ /* 0x000fe40003f06070 */
[----:B--2---:R-:W-:-:S04]  /*0d40*/  IADD3 R4, P1, PT, R4, UR6, RZ ;  /* 0x0000000604047c10 */ /* 0x004fc8000ff3e0ff */
[----:B------:R-:W-:-:S07]  /*0d50*/  IADD3.X R5, PT, PT, R5, UR7, RZ, P1, !PT ;  /* 0x0000000705057c10 */ /* 0x000fce0008ffe4ff */
[----:B-1----:R-:W-:Y:S05]  /*0d60*/  @!P0 BRA `(.L_x_27) ;  /* 0x0000000400208947 */ /* 0x002fea0003800000 */
[----:B------:R-:W-:Y:S01]  /*0d70*/  LOP3.LUT R7, R6, 0x7ffffff8, RZ, 0xc0, !PT ;  /* 0x7ffffff806077812 */ /* 0x000fe200078ec0ff */
[----:B------:R-:W-:Y:S01]  /*0d80*/  IMAD.MOV.U32 R6, RZ, RZ, RZ ;  /* 0x000000ffff067224 */ /* 0x000fe200078e00ff */
[----:B------:R-:W0:Y:S06]  /*0d90*/  LDCU UR4, c[0x0][0x388] ;  /* 0x00007100ff0477ac */ /* 0x000e2c0008000800 */
.L_x_30:
[----:B-1----:R-:W-:-:S04]  /*0da0*/  LEA R13, R6, R0, 0x7 ;  /* 0x00000000060d7211 */ /* 0x002fc800078e38ff */
[----:B------:R-:W-:-:S13]  /*0db0*/  ISETP.GE.AND P0, PT, R13, UR12, PT ;  /* 0x0000000c0d007c0c */ /* 0x000fda000bf06270 */
[C---:B------:R-:W-:Y:S01]  /*0dc0*/  @!P0 IMAD.WIDE.U32 R14, R13.reuse, 0x4, R2 ;  /* 0x000000040d0e8825 */ /* 0x040fe200078e0002 */
[----:B------:R-:W1:Y:S03]  /*0dd0*/  @!P0 LDC R21, c[0x0][0x388] ;  /* 0x0000e200ff158b82 */ /* 0x000e660000000800 */
[C---:B------:R-:W-:Y:S02]  /*0de0*/  @!P0 IMAD.WIDE.U32 R18, R13.reuse, 0x4, R4 ;  /* 0x000000040d128825 */ /* 0x040fe400078e0004 */
[----:B------:R-:W1:Y:S04]  /*0df0*/  @!P0 LDG.E R14, desc[UR20][R14.64] ;  /* 0x000000140e0e8981 */ /* 0x000e68000c1e1900 */
[----:B------:R2:W1:Y:S01]  /*0e00*/  @!P0 LDG.E R19, desc[UR20][R18.64] ;  /* 0x0000001412138981 */ /* 0x000462000c1e1900 */
[----:B------:R-:W-:-:S02]  /*0e10*/  IADD3 R23, PT, PT, R13, 0x80, RZ ;  /* 0x000000800d177810 */ /* 0x000fc40007ffe0ff */
[----:B------:R-:W-:Y:S02]  /*0e20*/  MOV R16, 0x4 ;  /* 0x0000000400107802 */ /* 0x000fe40000000f00 */
[C---:B------:R-:W-:Y:S01]  /*0e30*/  ISETP.GE.AND P1, PT, R23.reuse, UR12, PT ;  /* 0x0000000c17007c0c */ /* 0x040fe2000bf26270 */
[----:B------:R-:W-:-:S04]  /*0e40*/  IMAD.WIDE R8, R23, 0x4, R2 ;  /* 0x0000000417087825 */ /* 0x000fc800078e0202 */
[----:B------:R-:W-:-:S04]  /*0e50*/  @!P0 IMAD.WIDE.U32 R16, R13, R16, UR16 ;  /* 0x000000100d108e25 */ /* 0x000fc8000f8e0010 */
[----:B------:R-:W-:-:S04]  /*0e60*/  IMAD.WIDE R10, R23, 0x4, R4 ;  /* 0x00000004170a7825 */ /* 0x000fc800078e0204 */
[----:B--2---:R-:W2:Y:S01]  /*0e70*/  @!P1 LDC R18, c[0x0][0x388] ;  /* 0x0000e200ff129b82 */ /* 0x004ea20000000800 */
[----:B-1----:R-:W-:-:S05]  /*0e80*/  @!P0 FFMA R21, R14, R21, R19 ;  /* 0x000000150e158223 */ /* 0x002fca0000000013 */
[----:B------:R1:W-:Y:S04]  /*0e90*/  @!P0 STG.E desc[UR20][R16.64], R21 ;  /* 0x0000001510008986 */ /* 0x0003e8000c101914 */
[----:B------:R-:W2:Y:S04]  /*0ea0*/  @!P1 LDG.E R12, desc[UR20][R8.64] ;  /* 0x00000014080c9981 */ /* 0x000ea8000c1e1900 */
[----:B------:R-:W2:Y:S01]  /*0eb0*/  @!P1 LDG.E R19, desc[UR20][R10.64] ;  /* 0x000000140a139981 */ /* 0x000ea2000c1e1900 */
[----:B------:R-:W-:-:S05]  /*0ec0*/  VIADD R14, R13, 0x100 ;  /* 0x000001000d0e7836 */ /* 0x000fca0000000000 */
[----:B------:R-:W-:Y:S01]  /*0ed0*/  ISETP.GE.AND P0, PT, R14, UR12, PT ;  /* 0x0000000c0e007c0c */ /* 0x000fe2000bf06270 */
[----:B------:R-:W-:-:S05]  /*0ee0*/  HFMA2 R14, -RZ, RZ, 0, 2.384185791015625e-07 ;  /* 0x00000004ff0e7431 */ /* 0x000fca00000001ff */
[----:B------:R-:W-:-:S04]  /*0ef0*/  IMAD.WIDE R14, R23, R14, UR16 ;  /* 0x00000010170e7e25 */ /* 0x000fc8000f8e020e */
[----:B--2---:R-:W-:-:S03]  /*0f00*/  @!P1 FFMA R19, R12, R18, R19 ;  /* 0x000000120c139223 */ /* 0x004fc60000000013 */
[----:B------:R-:W2:Y:S02]  /*0f10*/  @!P0 LDC R18, c[0x0][0x388] ;  /* 0x0000e200ff128b82 */ /* 0x000ea40000000800 */
[----:B------:R3:W-:Y:S04]  /*0f20*/  @!P1 STG.E desc[UR20][R14.64], R19 ;  /* 0x000000130e009986 */ /* 0x0007e8000c101914 */
[----:B------:R-:W2:Y:S04]  /*0f30*/  @!P0 LDG.E R12, desc[UR20][R8.64+0x200] ;  /* 0x00020014080c8981 */ /* 0x000ea8000c1e1900 */
[----:B-1----:R-:W2:Y:S01]  /*0f40*/  @!P0 LDG.E R17, desc[UR20][R10.64+0x200] ;  /* 0x000200140a118981 */ /* 0x002ea2000c1e1900 */
[----:B------:R-:W-:-:S04]  /*0f50*/  IADD3 R16, PT, PT, R13, 0x180, RZ ;  /* 0x000001800d107810 */ /* 0x000fc80007ffe0ff */
[----:B------:R-:W-:Y:S01]  /*0f60*/  ISETP.GE.AND P1, PT, R16, UR12, PT ;  /* 0x0000000c10007c0c */ /* 0x000fe2000bf26270 */
[----:B--2---:R-:W-:-:S12]  /*0f70*/  @!P0 FFMA R17, R12, R18, R17 ;  /* 0x000000120c118223 */ /* 0x004fd80000000011 */
[----:B------:R-:W1:Y:S01]  /*0f80*/  @!P1 LDC R18, c[0x0][0x388] ;  /* 0x0000e200ff129b82 */ /* 0x000e620000000800 */
[----:B------:R2:W-:Y:S04]  /*0f90*/  @!P0 STG.E desc[UR20][R14.64+0x200], R17 ;  /* 0x000200110e008986 */ /* 0x0005e8000c101914 */
[----:B------:R-:W1:Y:S04]  /*0fa0*/  @!P1 LDG.E R12, desc[UR20][R8.64+0x400] ;  /* 0x00040014080c9981 */ /* 0x000e68000c1e1900 */
[----:B------:R-:W1:Y:S01]  /*0fb0*/  @!P1 LDG.E R21, desc[UR20][R10.64+0x400] ;  /* 0x000400140a159981 */ /* 0x000e62000c1e1900 */
[----:B------:R-:W-:-:S04]  /*0fc0*/  IADD3 R16, PT, PT, R13, 0x200, RZ ;  /* 0x000002000d107810 */ /* 0x000fc80007ffe0ff */
[----:B------:R-:W-:Y:S01]  /*0fd0*/  ISETP.GE.AND P0, PT, R16, UR12, PT ;  /* 0x0000000c10007c0c */ /* 0x000fe2000bf06270 */
[----:B------:R-:W-:Y:S02]  /*0fe0*/  VIADD R16, R13, 0x280 ;  /* 0x000002800d107836 */ /* 0x000fe40000000000 */
[----:B-1----:R-:W-:-:S10]  /*0ff0*/  @!P1 FFMA R21, R12, R18, R21 ;  /* 0x000000120c159223 */ /* 0x002fd40000000015 */
[----:B------:R-:W1:Y:S01]  /*1000*/  @!P0 LDC R18, c[0x0][0x388] ;  /* 0x0000e200ff128b82 */ /* 0x000e620000000800 */
[----:B------:R4:W-:Y:S04]  /*1010*/  @!P1 STG.E desc[UR20][R14.64+0x400], R21 ;  /* 0x000400150e009986 */ /* 0x0009e8000c101914 */
[----:B------:R-:W1:Y:S04]  /*1020*/  @!P0 LDG.E R12, desc[UR20][R8.64+0x600] ;  /* 0x00060014080c8981 */ /* 0x000e68000c1e1900 */
[----:B---3--:R-:W1:Y:S01]  /*1030*/  @!P0 LDG.E R19, desc[UR20][R10.64+0x600] ;  /* 0x000600140a138981 */ /* 0x008e62000c1e1900 */
[----:B------:R-:W-:-:S02]  /*1040*/  ISETP.GE.AND P1, PT, R16, UR12, PT ;  /* 0x0000000c10007c0c */ /* 0x000fc4000bf26270 */
[----:B------:R-:W-:Y:S01]  /*1050*/  IADD3 R16, PT, PT, R13, 0x300, RZ ;  /* 0x000003000d107810 */ /* 0x000fe20007ffe0ff */
[----:B-1----:R-:W-:-:S10]  /*1060*/  @!P0 FFMA R19, R12, R18, R19 ;  /* 0x000000120c138223 */ /* 0x002fd40000000013 */
[----:B------:R-:W1:Y:S01]  /*1070*/  @!P1 LDC R18, c[0x0][0x388] ;  /* 0x0000e200ff129b82 */ /* 0x000e620000000800 */
[----:B------:R3:W-:Y:S04]  /*1080*/  @!P0 STG.E desc[UR20][R14.64+0x600], R19 ;  /* 0x000600130e008986 */ /* 0x0007e8000c101914 */
[----:B------:R-:W1:Y:S04]  /*1090*/  @!P1 LDG.E R12, desc[UR20][R8.64+0x800] ;  /* 0x00080014080c9981 */ /* 0x000e68000c1e1900 */
[----:B--2---:R-:W1:Y:S01]  /*10a0*/  @!P1 LDG.E R17, desc[UR20][R10.64+0x800] ;  /* 0x000800140a119981 */ /* 0x004e62000c1e1900 */
[----:B------:R-:W-:-:S13]  /*10b0*/  ISETP.GE.AND P0, PT, R16, UR12, PT ;  /* 0x0000000c10007c0c */ /* 0x000fda000bf06270 */
[----:B------:R-:W2:Y:S01]  /*10c0*/  @!P0 LDC R16, c[0x0][0x388] ;  /* 0x0000e200ff108b82 */ /* 0x000ea20000000800 */
[----:B-1----:R-:W-:-:S05]  /*10d0*/  @!P1 FFMA R17, R12, R18, R17 ;  /* 0x000000120c119223 */ /* 0x002fca0000000011 */
[----:B------:R3:W-:Y:S04]  /*10e0*/  @!P1 STG.E desc[UR20][R14.64+0x800], R17 ;  /* 0x000800110e009986 */ /* 0x0007e8000c101914 */
[----:B------:R-:W2:Y:S04]  /*10f0*/  @!P0 LDG.E R12, desc[UR20][R8.64+0xa00] ;  /* 0x000a0014080c8981 */ /* 0x000ea8000c1e1900 */
[----:B----4-:R-:W2:Y:S01]  /*1100*/  @!P0 LDG.E R21, desc[UR20][R10.64+0xa00] ;  /* 0x000a00140a158981 */ /* 0x010ea2000c1e1900 */
[----:B------:R-:W-:Y:S01]  /*1110*/  IADD3 R13, PT, PT, R13, 0x380, RZ ;  /* 0x000003800d0d7810 */ /* 0x000fe20007ffe0ff */
[----:B------:R-:W-:Y:S01]  /*1120*/  BSSY.RECONVERGENT B0, `(.L_x_28) ;  /* 0x000000b000007945 */ /* 0x000fe20003800200 */
[----:B------:R-:W-:-:S04]  /*1130*/  IADD3 R6, PT, PT, R6, 0x8, RZ ;  /* 0x0000000806067810 */ /* 0x000fc80007ffe0ff */
[----:B------:R-:W-:Y:S01]  /*1140*/  ISETP.NE.AND P1, PT, R6, R7, PT ;  /* 0x000000070600720c */ /* 0x000fe20003f25270 */
[----:B--2---:R-:W-:-:S05]  /*1150*/  @!P0 FFMA R21, R12, R16, R21 ;  /* 0x000000100c158223 */ /* 0x004fca0000000015 */
[----:B------:R3:W-:Y:S01]  /*1160*/  @!P0 STG.E desc[UR20][R14.64+0xa00], R21 ;  /* 0x000a00150e008986 */ /* 0x0007e2000c101914 */
[----:B------:R-:W-:-:S13]  /*1170*/  ISETP.GE.AND P0, PT, R13, UR12, PT ;  /* 0x0000000c0d007c0c */ /* 0x000fda000bf06270 */
[----:B---3--:R-:W-:Y:S05]  /*1180*/  @P0 BRA `(.L_x_29) ;  /* 0x0000000000100947 */ /* 0x008fea0003800000 */
[----:B------:R-:W0:Y:S04]  /*1190*/  LDG.E R8, desc[UR20][R8.64+0xc00] ;  /* 0x000c001408087981 */ /* 0x000e28000c1e1900 */
[----:B------:R-:W0:Y:S02]  /*11a0*/  LDG.E R11, desc[UR20][R10.64+0xc00] ;  /* 0x000c00140a0b7981 */ /* 0x000e24000c1e1900 */
[----:B0-----:R-:W-:-:S05]  /*11b0*/  FFMA R13, R8, UR4, R11 ;  /* 0x00000004080d7c23 */ /* 0x001fca000800000b */
[----:B------:R1:W-:Y:S02]  /*11c0*/  STG.E desc[UR20][R14.64+0xc00], R13 ;  /* 0x000c000d0e007986 */ /* 0x0003e4000c101914 */
.L_x_29:
[----:B0-----:R-:W-:Y:S05]  /*11d0*/  BSYNC.RECONVERGENT B0 ;  /* 0x0000000000007941 */ /* 0x001fea0003800200 */
.L_x_28:
[----:B------:R-:W-:Y:S05]  /*11e0*/  @P1 BRA `(.L_x_30) ;  /* 0xfffffff800ec1947 */ /* 0x000fea000383ffff */
.L_x_27:
[----:B------:R-:W-:-:S13]  /*11f0*/  ISETP.NE.AND P0, PT, R20, RZ, PT ;  /* 0x000000ff1400720c */ /* 0x000fda0003f05270 */
[----:B------:R-:W-:Y:S05]  /*1200*/  @!P0 EXIT ;  /* 0x000000000000894d */ /* 0x000fea0003800000 */
[----:B------:R-:W0:Y:S01]  /*1210*/  LDC R6, c[0x0][0x384] ;  /* 0x0000e100ff067b82 */ /* 0x000e220000000800 */
[----:B------:R-:W-:Y:S02]  /*1220*/  ISETP.GE.U32.AND P1, PT, R20, 0x4, PT ;  /* 0x000000041400780c */ /* 0x000fe40003f26070 */
[----:B0-----:R-:W-:-:S04]  /*1230*/  LOP3.LUT R22, R6, 0x3, RZ, 0xc0, !PT ;  /* 0x0000000306167812 */ /* 0x001fc800078ec0ff */
[----:B------:R-:W-:-:S07]  /*1240*/  ISETP.NE.AND P0, PT, R22, RZ, PT ;  /* 0x000000ff1600720c */ /* 0x000fce0003f05270 */
[----:B------:R-:W-:Y:S06]  /*1250*/  @!P1 BRA `(.L_x_31) ;  /* 0x0000000000b49947 */ /* 0x000fec0003800000 */
[----:B------:R-:W-:-:S05]  /*1260*/  IMAD R9, R7, 0x80, R0 ;  /* 0x0000008007097824 */ /* 0x000fca00078e0200 */
[----:B------:R-:W-:-:S13]  /*1270*/  ISETP.GE.AND P1, PT, R9, UR12, PT ;  /* 0x0000000c09007c0c */ /* 0x000fda000bf26270 */
[C---:B-1----:R-:W-:Y:S01]  /*1280*/  @!P1 IMAD.WIDE R12, R9.reuse, 0x4, R2 ;  /* 0x00000004090c9825 */ /* 0x042fe200078e0202 */
[----:B------:R-:W0:Y:S03]  /*1290*/  @!P1 LDC R23, c[0x0][0x388] ;  /* 0x0000e200ff179b82 */ /* 0x000e260000000800 */
[C---:B------:R-:W-:Y:S02]  /*12a0*/  @!P1 IMAD.WIDE R14, R9.reuse, 0x4, R4 ;  /* 0x00000004090e9825 */ /* 0x040fe400078e0204 */
[----:B------:R-:W0:Y:S04]  /*12b0*/  @!P1 LDG.E R12, desc[UR20][R12.64] ;  /* 0x000000140c0c9981 */ /* 0x000e28000c1e1900 */
[----:B------:R-:W0:Y:S01]  /*12c0*/  @!P1 LDG.E R15, desc[UR20][R14.64] ;  /* 0x000000140e0f9981 */ /* 0x000e22000c1e1900 */
[----:B------:R-:W-:-:S02]  /*12d0*/  IADD3 R21, PT, PT, R9, 0x80, RZ ;  /* 0x0000008009157810 */ /* 0x000fc40007ffe0ff */
[----:B------:R-:W-:Y:S02]  /*12e0*/  MOV R10, 0x4 ;  /* 0x00000004000a7802 */ /* 0x000fe40000000f00 */
[----:B------:R-:W-:-:S03]  /*12f0*/  ISETP.GE.AND P2, PT, R21, UR12, PT ;  /* 0x0000000c15007c0c */ /* 0x000fc6000bf46270 */
[----:B------:R-:W-:-:S10]  /*1300*/  @!P1 IMAD.WIDE R10, R9, R10, UR16 ;  /* 0x00000010090a9e25 */ /* 0x000fd4000f8e020a */
[C---:B------:R-:W-:Y:S01]  /*1310*/  @!P2 IMAD.WIDE R16, R21.reuse, 0x4, R2 ;  /* 0x000000041510a825 */ /* 0x040fe200078e0202 */
[----:B------:R-:W1:Y:S03]  /*1320*/  @!P2 LDC R25, c[0x0][0x388] ;  /* 0x0000e200ff19ab82 */ /* 0x000e660000000800 */
[----:B------:R-:W-:-:S04]  /*1330*/  @!P2 IMAD.WIDE R18, R21, 0x4, R4 ;  /* 0x000000041512a825 */ /* 0x000fc800078e0204 */
[----:B0-----:R-:W-:-:S05]  /*1340*/  @!P1 FFMA R23, R12, R23, R15 ;  /* 0x000000170c179223 */ /* 0x001fca000000000f */
[----:B------:R0:W-:Y:S04]  /*1350*/  @!P1 STG.E desc[UR20][R10.64], R23 ;  /* 0x000000170a009986 */ /* 0x0001e8000c101914 */
[----:B------:R-:W1:Y:S04]  /*1360*/  @!P2 LDG.E R16, desc[UR20][R16.64] ;  /* 0x000000141010a981 */ /* 0x000e68000c1e1900 */
[----:B------:R-:W1:Y:S01]  /*1370*/  @!P2 LDG.E R19, desc[UR20][R18.64] ;  /* 0x000000141213a981 */ /* 0x000e62000c1e1900 */
[----:B------:R-:W-:Y:S01]  /*1380*/  IADD3 R27, PT, PT, R9, 0x100, RZ ;  /* 0x00000100091b7810 */ /* 0x000fe20007ffe0ff */
[----:B------:R-:W-:-:S03]  /*1390*/  IMAD.MOV.U32 R12, RZ, RZ, 0x4 ;  /* 0x00000004ff0c7424 */ /* 0x000fc600078e00ff */
[----:B------:R-:W-:Y:S01]  /*13a0*/  ISETP.GE.AND P1, PT, R27, UR12, PT ;  /* 0x0000000c1b007c0c */ /* 0x000fe2000bf26270 */
[----:B------:R-:W-:-:S12]  /*13b0*/  @!P2 IMAD.WIDE R12, R21, R12, UR16 ;  /* 0x00000010150cae25 */ /* 0x000fd8000f8e020c */
[----:B------:R-:W-:-:S04]  /*13c0*/  @!P1 IMAD.WIDE R14, R27, 0x4, R2 ;  /* 0x000000041b0e9825 */ /* 0x000fc800078e0202 */
[----:B------:R-:W-:-:S04]  /*13d0*/  @!P1 IMAD.WIDE R20, R27, 0x4, R4 ;  /* 0x000000041b149825 */ /* 0x000fc800078e0204 */
[----:B-1----:R-:W-:Y:S02]  /*13e0*/  @!P2 FFMA R25, R16, R25, R19 ;  /* 0x000000191019a223 */ /* 0x002fe40000000013 */
[----:B------:R-:W1:Y:S03]  /*13f0*/  @!P1 LDC R19, c[0x0][0x388] ;  /* 0x0000e200ff139b82 */ /* 0x000e660000000800 */
[----:B------:R2:W-:Y:S04]  /*1400*/  @!P2 STG.E desc[UR20][R12.64], R25 ;  /* 0x000000190c00a986 */ /* 0x0005e8000c101914 */
[----:B------:R3:W1:Y:S04]  /*1410*/  @!P1 LDG.E R14, desc[UR20][R14.64] ;  /* 0x000000140e0e9981 */ /* 0x000668000c1e1900 */
[----:B------:R-:W1:Y:S01]  /*1420*/  @!P1 LDG.E R21, desc[UR20][R20.64] ;  /* 0x0000001414159981 */ /* 0x000e62000c1e1900 */
[----:B0-----:R-:W-:Y:S01]  /*1430*/  IADD3 R23, PT, PT, R9, 0x180, RZ ;  /* 0x0000018009177810 */ /* 0x001fe20007ffe0ff */
[----:B------:R-:W-:-:S03]  /*1440*/  HFMA2 R8, -RZ, RZ, 0, 2.384185791015625e-07 ;  /* 0x00000004ff087431 */ /* 0x000fc600000001ff */
[----:B------:R-:W-:Y:S02]  /*1450*/  ISETP.GE.AND P2, PT, R23, UR12, PT ;  /* 0x0000000c17007c0c */ /* 0x000fe4000bf46270 */
[----:B------:R-:W-:-:S11]  /*1460*/  @!P1 IMAD.WIDE R8, R27, R8, UR16 ;  /* 0x000000101b089e25 */ /* 0x000fd6000f8e0208 */
[C---:B------:R-:W-:Y:S01]  /*1470*/  @!P2 IMAD.WIDE R10, R23.reuse, 0x4, R2 ;  /* 0x00000004170aa825 */ /* 0x040fe200078e0202 */
[----:B---3--:R-:W0:Y:S03]  /*1480*/  @!P2 LDC R15, c[0x0][0x388] ;  /* 0x0000e200ff0fab82 */ /* 0x008e260000000800 */
[----:B------:R-:W-:-:S04]  /*1490*/  @!P2 IMAD.WIDE R16, R23, 0x4, R4 ;  /* 0x000000041710a825 */ /* 0x000fc800078e0204 */
[----:B-1----:R-:W-:-:S05]  /*14a0*/  @!P1 FFMA R19, R14, R19, R21 ;  /* 0x000000130e139223 */ /* 0x002fca0000000015 */
[----:B------:R3:W-:Y:S04]  /*14b0*/  @!P1 STG.E desc[UR20][R8.64], R19 ;  /* 0x0000001308009986 */ /* 0x0007e8000c101914 */
[----:B------:R-:W0:Y:S04]  /*14c0*/  @!P2 LDG.E R10, desc[UR20][R10.64] ;  /* 0x000000140a0aa981 */ /* 0x000e28000c1e1900 */
[----:B------:R-:W0:Y:S01]  /*14d0*/  @!P2 LDG.E R17, desc[UR20][R16.64] ;  /* 0x000000141011a981 */ /* 0x000e22000c1e1900 */
[----:B--2---:R-:W-:Y:S01]  /*14e0*/  MOV R12, 0x4 ;  /* 0x00000004000c7802 */ /* 0x004fe20000000f00 */
[----:B------:R-:W-:-:S04]  /*14f0*/  VIADD R7, R7, 0x4 ;  /* 0x0000000407077836 */ /* 0x000fc80000000000 */
[----:B------:R-:W-:-:S04]  /*1500*/  @!P2 IMAD.WIDE R12, R23, R12, UR16 ;  /* 0x00000010170cae25 */ /* 0x000fc8000f8e020c */
[----:B0-----:R-:W-:-:S05]  /*1510*/  @!P2 FFMA R15, R10, R15, R17 ;  /* 0x0000000f0a0fa223 */ /* 0x001fca0000000011 */
[----:B------:R3:W-:Y:S02]  /*1520*/  @!P2 STG.E desc[UR20][R12.64], R15 ;  /* 0x0000000f0c00a986 */ /* 0x0007e4000c101914 */
.L_x_31:
[----:B------:R-:W-:Y:S05]  /*1530*/  @!P0 EXIT ;  /* 0x000000000000894d */ /* 0x000fea0003800000 */
[----:B------:R-:W-:Y:S02]  /*1540*/  ISETP.NE.AND P0, PT, R22, 0x1, PT ;  /* 0x000000011600780c */ /* 0x000fe40003f05270 */
[----:B------:R-:W-:-:S04]  /*1550*/  LOP3.LUT R6, R6, 0x1, RZ, 0xc0, !PT ;  /* 0x0000000106067812 */ /* 0x000fc800078ec0ff */
[----:B------:R-:W-:-:S07]  /*1560*/  ISETP.NE.U32.AND P2, PT, R6, 0x1, PT ;  /* 0x000000010600780c */ /* 0x000fce0003f45070 */
[----:B------:R-:W-:Y:S06]  /*1570*/  @!P0 BRA `(.L_x_32) ;  /* 0x00000000005c8947 */ /* 0x000fec0003800000 */
[----:B-1-3--:R-:W-:-:S04]  /*1580*/  LEA R13, R7, R0, 0x7 ;  /* 0x00000000070d7211 */ /* 0x00afc800078e38ff */
[----:B------:R-:W-:-:S13]  /*1590*/  ISETP.GE.AND P0, PT, R13, UR12, PT ;  /* 0x0000000c0d007c0c */ /* 0x000fda000bf06270 */
[C---:B------:R-:W-:Y:S01]  /*15a0*/  @!P0 IMAD.WIDE R8, R13.reuse, 0x4, R2 ;  /* 0x000000040d088825 */ /* 0x040fe200078e0202 */
[----:B------:R-:W0:Y:S03]  /*15b0*/  @!P0 LDC R19, c[0x0][0x388] ;  /* 0x0000e200ff138b82 */ /* 0x000e260000000800 */
[C---:B------:R-:W-:Y:S02]  /*15c0*/  @!P0 IMAD.WIDE R10, R13.reuse, 0x4, R4 ;  /* 0x000000040d0a8825 */ /* 0x040fe400078e0204 */
[----:B------:R-:W0:Y:S04]  /*15d0*/  @!P0 LDG.E R8, desc[UR20][R8.64] ;  /* 0x0000001408088981 */ /* 0x000e28000c1e1900 */
[----:B------:R-:W0:Y:S01]  /*15e0*/  @!P0 LDG.E R11, desc[UR20][R10.64] ;  /* 0x000000140a0b8981 */ /* 0x000e22000c1e1900 */
[----:B------:R-:W-:Y:S01]  /*15f0*/  IADD3 R21, PT, PT, R13, 0x80, RZ ;  /* 0x000000800d157810 */ /* 0x000fe20007ffe0ff */
[----:B------:R-:W-:-:S03]  /*1600*/  HFMA2 R12, -RZ, RZ, 0, 2.384185791015625e-07 ;  /* 0x00000004ff0c7431 */ /* 0x000fc600000001ff */
[----:B------:R-:W-:Y:S02]  /*1610*/  ISETP.GE.AND P1, PT, R21, UR12, PT ;  /* 0x0000000c15007c0c */ /* 0x000fe4000bf26270 */
[----:B------:R-:W-:-:S11]  /*1620*/  @!P0 IMAD.WIDE R12, R13, R12, UR16 ;  /* 0x000000100d0c8e25 */ /* 0x000fd6000f8e020c */
[----:B------:R-:W-:-:S04]  /*1630*/  @!P1 IMAD.WIDE R14, R21, 0x4, R2 ;  /* 0x00000004150e9825 */ /* 0x000fc800078e0202 */
[----:B------:R-:W-:-:S04]  /*1640*/  @!P1 IMAD.WIDE R16, R21, 0x4, R4 ;  /* 0x0000000415109825 */ /* 0x000fc800078e0204 */
[----:B0-----:R-:W-:Y:S02]  /*1650*/  @!P0 FFMA R19, R8, R19, R11 ;  /* 0x0000001308138223 */ /* 0x001fe4000000000b */
[----:B------:R-:W0:Y:S03]  /*1660*/  @!P1 LDC R11, c[0x0][0x388] ;  /* 0x0000e200ff0b9b82 */ /* 0x000e260000000800 */
[----:B------:R2:W-:Y:S04]  /*1670*/  @!P0 STG.E desc[UR20][R12.64], R19 ;  /* 0x000000130c008986 */ /* 0x0005e8000c101914 */
[----:B------:R-:W0:Y:S04]  /*1680*/  @!P1 LDG.E R14, desc[UR20][R14.64] ;  /* 0x000000140e0e9981 */ /* 0x000e28000c1e1900 */
[----:B------:R-:W0:Y:S01]  /*1690*/  @!P1 LDG.E R17, desc[UR20][R16.64] ;  /* 0x0000001410119981 */ /* 0x000e22000c1e1900 */
[----:B------:R-:W-:Y:S01]  /*16a0*/  IMAD.MOV.U32 R8, RZ, RZ, 0x4 ;  /* 0x00000004ff087424 */ /* 0x000fe200078e00ff */
[----:B------:R-:W-:-:S03]  /*16b0*/  IADD3 R7, PT, PT, R7, 0x2, RZ ;  /* 0x0000000207077810 */ /* 0x000fc60007ffe0ff */
[----:B------:R-:W-:-:S04]  /*16c0*/  @!P1 IMAD.WIDE R8, R21, R8, UR16 ;  /* 0x0000001015089e25 */ /* 0x000fc8000f8e0208 */
[----:B0-----:R-:W-:-:S05]  /*16d0*/  @!P1 FFMA R11, R14, R11, R17 ;  /* 0x0000000b0e0b9223 */ /* 0x001fca0000000011 */
[----:B------:R2:W-:Y:S02]  /*16e0*/  @!P1 STG.E desc[UR20][R8.64], R11 ;  /* 0x0000000b08009986 */ /* 0x0005e4000c101914 */
.L_x_32:
[----:B------:R-:W-:Y:S05]  /*16f0*/  @P2 EXIT ;  /* 0x000000000000294d */ /* 0x000fea0003800000 */
[----:B------:R-:W-:-:S04]  /*1700*/  LEA R7, R7, R0, 0x7 ;  /* 0x0000000007077211 */ /* 0x000fc800078e38ff */
[----:B------:R-:W-:-:S13]  /*1710*/  ISETP.GE.AND P0, PT, R7, UR12, PT ;  /* 0x0000000c07007c0c */ /* 0x000fda000bf06270 */
[----:B------:R-:W-:Y:S05]  /*1720*/  @P0 EXIT ;  /* 0x000000000000094d */ /* 0x000fea0003800000 */
[C---:B------:R-:W-:Y:S01]  /*1730*/  IMAD.WIDE R2, R7.reuse, 0x4, R2 ;  /* 0x0000000407027825 */ /* 0x040fe200078e0202 */
[----:B------:R-:W2:Y:S03]  /*1740*/  LDCU UR4, c[0x0][0x388] ;  /* 0x00007100ff0477ac */ /* 0x000ea60008000800 */
[----:B------:R-:W-:Y:S02]  /*1750*/  IMAD.WIDE R4, R7, 0x4, R4 ;  /* 0x0000000407047825 */ /* 0x000fe400078e0204 */
[----:B------:R-:W2:Y:S04]  /*1760*/  LDG.E R2, desc[UR20][R2.64] ;  /* 0x0000001402027981 */ /* 0x000ea8000c1e1900 */
[----:B------:R-:W2:Y:S01]  /*1770*/  LDG.E R5, desc[UR20][R4.64] ;  /* 0x0000001404057981 */ /* 0x000ea2000c1e1900 */
[----:B------:R-:W-:-:S05]  /*1780*/  MOV R6, 0x4 ;  /* 0x0000000400067802 */ /* 0x000fca0000000f00 */
[----:B------:R-:W-:-:S04]  /*1790*/  IMAD.WIDE R6, R7, R6, UR16 ;  /* 0x0000001007067e25 */ /* 0x000fc8000f8e0206 */
[----:B--23--:R-:W-:-:S05]  /*17a0*/  FFMA R9, R2, UR4, R5 ;  /* 0x0000000402097c23 */ /* 0x00cfca0008000005 */
[----:B------:R-:W-:Y:S01]  /*17b0*/  STG.E desc[UR20][R6.64], R9 ;  /* 0x0000000906007986 */ /* 0x000fe2000c101914 */
[----:B------:R-:W-:Y:S05]  /*17c0*/  EXIT ;  /* 0x000000000000794d */ /* 0x000fea0003800000 */
.L_x_33:
        /* <DEDUP_REMOVED lines=11> */
.L_x_36:


//--------------------- .text._ZN3cub18CUB_300001_SM_10006detail11EmptyKernelIvEEvv --------------------------
	.section	.text._ZN3cub18CUB_300001_SM_10006detail11EmptyKernelIvEEvv,"ax",@progbits
	.align	128
        .global         _ZN3cub18CUB_300001_SM_10006detail11EmptyKernelIvEEvv
        .type           _ZN3cub18CUB_300001_SM_10006detail11EmptyKernelIvEEvv,@function
        .size           _ZN3cub18CUB_300001_SM_10006detail11EmptyKernelIvEEvv,(.L_x_37 - _ZN3cub18CUB_300001_SM_10006detail11EmptyKernelIvEEvv)
        .other          _ZN3cub18CUB_300001_SM_10006detail11EmptyKernelIvEEvv,@"STO_CUDA_ENTRY STV_DEFAULT"
_ZN3cub18CUB_300001_SM_10006detail11EmptyKernelIvEEvv:
.text._ZN3cub18CUB_300001_SM_10006detail11EmptyKernelIvEEvv:
[----:B------:R-:W-:Y:S01]  /*0000*/  LDC R1, c[0x0][0x37c] ;  /* 0x0000df00ff017b82 */ /* 0x000fe20000000800 */
[----:B------:R-:W-:Y:S05]  /*0010*/  EXIT ;  /* 0x000000000000794d */ /* 0x000fea0003800000 */
.L_x_34:
        /* <DEDUP_REMOVED lines=14> */
.L_x_37:


//--------------------- .nv.shared.reserved.0     --------------------------
	.section	.nv.shared.reserved.0,"aw",@nobits
	.weak		__nv_reservedSMEM_offset_0_alias
	.size		__nv_reservedSMEM_offset_0_alias, 0, 64
	.other		__nv_reservedSMEM_offset_0_alias,@"STO_CUDA_RESERVED_SHARED STV_DEFAULT"
__nv_reservedSMEM_offset_0_alias:
	.zero		0
	.zero		64


//--------------------- .nv.global                --------------------------
	.section	.nv.global,"aw",@nobits
.nv.global:
	.type		_ZN34_INTERNAL_fca40747_4_k_cu_54babb5d6thrust24THRUST_300001_SM_1000_NS3seqE,@object
	.size		_ZN34_INTERNAL_fca40747_4_k_cu_54babb5d6thrust24THRUST_300001_SM_1000_NS3seqE,(_ZN34_INTERNAL_fca40747_4_k_cu_54babb5d4cuda3std3__48in_placeE - _ZN34_INTERNAL_fca40747_4_k_cu_54babb5d6thrust24THRUST_300001_SM_1000_NS3seqE)
_ZN34_INTERNAL_fca40747_4_k_cu_54babb5d6thrust24THRUST_300001_SM_1000_NS3seqE:
	.zero		1
	.type		_ZN34_INTERNAL_fca40747_4_k_cu_54babb5d4cuda3std3__48in_placeE,@object
	.size		_ZN34_INTERNAL_fca40747_4_k_cu_54babb5d4cuda3std3__48in_placeE,(_ZN34_INTERNAL_fca40747_4_k_cu_54babb5d4cuda3std6ranges3__45__cpo4sizeE - _ZN34_INTERNAL_fca40747_4_k_cu_54babb5d4cuda3std3__48in_placeE)
_ZN34_INTERNAL_fca40747_4_k_cu_54babb5d4cuda3std3__48in_placeE:
	.zero		1
	.type		_ZN34_INTERNAL_fca40747_4_k_cu_54babb5d4cuda3std6ranges3__45__cpo4sizeE,@object
	.size		_ZN34_INTERNAL_fca40747_4_k_cu_54babb5d4cuda3std6ranges3__45__cpo4sizeE,(_ZN34_INTERNAL_fca40747_4_k_cu_54babb5d6thrust24THRUST_300001_SM_1000_NS12placeholders2_3E - _ZN34_INTERNAL_fca40747_4_k_cu_54babb5d4cuda3std6ranges3__45__cpo4sizeE)
_ZN34_INTERNAL_fca40747_4_k_cu_54babb5d4cuda3std6ranges3__45__cpo4sizeE:
	.zero		1
	.type		_ZN34_INTERNAL_fca40747_4_k_cu_54babb5d6thrust24THRUST_300001_SM_1000_NS12placeholders2_3E,@object
	.size		_ZN34_INTERNAL_fca40747_4_k_cu_54babb5d6thrust24THRUST_300001_SM_1000_NS12placeholders2_3E,(_ZN34_INTERNAL_fca40747_4_k_cu_54babb5d4cuda3std3__45__cpo6cbeginE - _ZN34_INTERNAL_fca40747_4_k_cu_54babb5d6thrust24THRUST_300001_SM_1000_NS12placeholders2_3E)
_ZN34_INTERNAL_fca40747_4_k_cu_54babb5d6thrust24THRUST_300001_SM_1000_NS12placeholders2_3E:
	.zero		1
	.type		_ZN34_INTERNAL_fca40747_4_k_cu_54babb5d4cuda3std3__45__cpo6cbeginE,@object
	.size		_ZN34_INTERNAL_fca40747_4_k_cu_54babb5d4cuda3std3__45__cpo6cbeginE,(_ZN34_INTERNAL_fca40747_4_k_cu_54babb5d4cuda3std6ranges3__45__cpo6cbeginE - _ZN34_INTERNAL_fca40747_4_k_cu_54babb5d4cuda3std3__45__cpo6cbeginE)
_ZN34_INTERNAL_fca40747_4_k_cu_54babb5d4cuda3std3__45__cpo6cbeginE:
	.zero		1
	.type		_ZN34_INTERNAL_fca40747_4_k_cu_54babb5d4cuda3std6ranges3__45__cpo6cbeginE,@object
	.size		_ZN34_INTERNAL_fca40747_4_k_cu_54babb5d4cuda3std6ranges3__45__cpo6cbeginE,(_ZN34_INTERNAL_fca40747_4_k_cu_54babb5d6thrust24THRUST_300001_SM_1000_NS12placeholders2_7E - _ZN34_INTERNAL_fca40747_4_k_cu_54babb5d4cuda3std6ranges3__45__cpo6cbeginE)
_ZN34_INTERNAL_fca40747_4_k_cu_54babb5d4cuda3std6ranges3__45__cpo6cbeginE:
	.zero		1
	.type		_ZN34_INTERNAL_fca40747_4_k_cu_54babb5d6thrust24THRUST_300001_SM_1000_NS12placeholders2_7E,@object
	.size		_ZN34_INTERNAL_fca40747_4_k_cu_54babb5d6thrust24THRUST_300001_SM_1000_NS12placeholders2_7E,(_ZN34_INTERNAL_fca40747_4_k_cu_54babb5d4cuda3std3__45__cpo7crbeginE - _ZN34_INTERNAL_fca40747_4_k_cu_54babb5d6thrust24THRUST_300001_SM_1000_NS12placeholders2_7E)
_ZN34_INTERNAL_fca40747_4_k_cu_54babb5d6thrust24THRUST_300001_SM_1000_NS12placeholders2_7E:
	.zero		1
	.type		_ZN34_INTERNAL_fca40747_4_k_cu_54babb5d4cuda3std3__45__cpo7crbeginE,@object
	.size		_ZN34_INTERNAL_fca40747_4_k_cu_54babb5d4cuda3std3__45__cpo7crbeginE,(_ZN34_INTERNAL_fca40747_4_k_cu_54babb5d4cuda3std6ranges3__45__cpo4nextE - _ZN34_INTERNAL_fca40747_4_k_cu_54babb5d4cuda3std3__45__cpo7crbeginE)
_ZN34_INTERNAL_fca40747_4_k_cu_54babb5d4cuda3std3__45__cpo7crbeginE:
	.zero		1
	.type		_ZN34_INTERNAL_fca40747_4_k_cu_54babb5d4cuda3std6ranges3__45__cpo4nextE,@object
	.size		_ZN34_INTERNAL_fca40747_4_k_cu_54babb5d4cuda3std6ranges3__45__cpo4nextE,(_ZN34_INTERNAL_fca40747_4_k_cu_54babb5d4cuda3std6ranges3__45__cpo4swapE - _ZN34_INTERNAL_fca40747_4_k_cu_54babb5d4cuda3std6ranges3__45__cpo4nextE)
_ZN34_INTERNAL_fca40747_4_k_cu_54babb5d4cuda3std6ranges3__45__cpo4nextE:
	.zero		1
	.type		_ZN34_INTERNAL_fca40747_4_k_cu_54babb5d4cuda3std6ranges3__45__cpo4swapE,@object
	.size		_ZN34_INTERNAL_fca40747_4_k_cu_54babb5d4cuda3std6ranges3__45__cpo4swapE,(_ZN34_INTERNAL_fca40747_4_k_cu_54babb5d6thrust24THRUST_300001_SM_1000_NS8cuda_cub10par_nosyncE - _ZN34_INTERNAL_fca40747_4_k_cu_54babb5d4cuda3std6ranges3__45__cpo4swapE)
_ZN34_INTERNAL_fca40747_4_k_cu_54babb5d4cuda3std6ranges3__45__cpo4swapE:
	.zero		1
	.type		_ZN34_INTERNAL_fca40747_4_k_cu_54babb5d6thrust24THRUST_300001_SM_1000_NS8cuda_cub10par_nosyncE,@object
	.size		_ZN34_INTERNAL_fca40747_4_k_cu_54babb5d6thrust24THRUST_300001_SM_1000_NS8cuda_cub10par_nosyncE,(_ZN34_INTERNAL_fca40747_4_k_cu_54babb5d6thrust24THRUST_300001_SM_1000_NS12placeholders2_9E - _ZN34_INTERNAL_fca40747_4_k_cu_54babb5d6thrust24THRUST_300001_SM_1000_NS8cuda_cub10par_nosyncE)
_ZN34_INTERNAL_fca40747_4_k_cu_54babb5d6thrust24THRUST_300001_SM_1000_NS8cuda_cub10par_nosyncE:
	.zero		1
	.type		_ZN34_INTERNAL_fca40747_4_k_cu_54babb5d6thrust24THRUST_300001_SM_1000_NS12placeholders2_9E,@object
	.size		_ZN34_INTERNAL_fca40747_4_k_cu_54babb5d6thrust24THRUST_300001_SM_1000_NS12placeholders2_9E,(_ZN34_INTERNAL_fca40747_4_k_cu_54babb5d4cuda3std3__436_GLOBAL__N__fca40747_4_k_cu_54babb5d6ignoreE - _ZN34_INTERNAL_fca40747_4_k_cu_54babb5d6thrust24THRUST_300001_SM_1000_NS12placeholders2_9E)
_ZN34_INTERNAL_fca40747_4_k_cu_54babb5d6thrust24THRUST_300001_SM_1000_NS12placeholders2_9E:
	.zero		1
	.type		_ZN34_INTERNAL_fca40747_4_k_cu_54babb5d4cuda3std3__436_GLOBAL__N__fca40747_4_k_cu_54babb5d6ignoreE,@object
	.size		_ZN34_INTERNAL_fca40747_4_k_cu_54babb5d4cuda3std3__436_GLOBAL__N__fca40747_4_k_cu_54babb5d6ignoreE,(_ZN34_INTERNAL_fca40747_4_k_cu_54babb5d4cuda3std6ranges3__45__cpo4dataE - _ZN34_INTERNAL_fca40747_4_k_cu_54babb5d4cuda3std3__436_GLOBAL__N__fca40747_4_k_cu_54babb5d6ignoreE)
_ZN34_INTERNAL_fca40747_4_k_cu_54babb5d4cuda3std3__436_GLOBAL__N__fca40747_4_k_cu_54babb5d6ignoreE:
	.zero		1
	.type		_ZN34_INTERNAL_fca40747_4_k_cu_54babb5d4cuda3std6ranges3__45__cpo4dataE,@object
	.size		_ZN34_INTERNAL_fca40747_4_k_cu_54babb5d4cuda3std6ranges3__45__cpo4dataE,(_ZN34_INTERNAL_fca40747_4_k_cu_54babb5d6thrust24THRUST_300001_SM_1000_NS12placeholders2_1E - _ZN34_INTERNAL_fca40747_4_k_cu_54babb5d4cuda3std6ranges3__45__cpo4dataE)
_ZN34_INTERNAL_fca40747_4_k_cu_54babb5d4cuda3std6ranges3__45__cpo4dataE:
	.zero		1
	.type		_ZN34_INTERNAL_fca40747_4_k_cu_54babb5d6thrust24THRUST_300001_SM_1000_NS12placeholders2_1E,@object
	.size		_ZN34_INTERNAL_fca40747_4_k_cu_54babb5d6thrust24THRUST_300001_SM_1000_NS12placeholders2_1E,(_ZN34_INTERNAL_fca40747_4_k_cu_54babb5d4cuda3std3__45__cpo5beginE - _ZN34_INTERNAL_fca40747_4_k_cu_54babb5d6thrust24THRUST_300001_SM_1000_NS12placeholders2_1E)
_ZN34_INTERNAL_fca40747_4_k_cu_54babb5d6thrust24THRUST_300001_SM_1000_NS12placeholders2_1E:
	.zero		1
	.type		_ZN34_INTERNAL_fca40747_4_k_cu_54babb5d4cuda3std3__45__cpo5beginE,@object
	.size		_ZN34_INTERNAL_fca40747_4_k_cu_54babb5d4cuda3std3__45__cpo5beginE,(_ZN34_INTERNAL_fca40747_4_k_cu_54babb5d4cuda3std6ranges3__45__cpo5beginE - _ZN34_INTERNAL_fca40747_4_k_cu_54babb5d4cuda3std3__45__cpo5beginE)
_ZN34_INTERNAL_fca40747_4_k_cu_54babb5d4cuda3std3__45__cpo5beginE:
	.zero		1
	.type		_ZN34_INTERNAL_fca40747_4_k_cu_54babb5d4cuda3std6ranges3__45__cpo5beginE,@object
	.size		_ZN34_INTERNAL_fca40747_4_k_cu_54babb5d4cuda3std6ranges3__45__cpo5beginE,(_ZN34_INTERNAL_fca40747_4_k_cu_54babb5d6thrust24THRUST_300001_SM_1000_NS12placeholders2_5E - _ZN34_INTERNAL_fca40747_4_k_cu_54babb5d4cuda3std6ranges3__45__cpo5beginE)
_ZN34_INTERNAL_fca40747_4_k_cu_54babb5d4cuda3std6ranges3__45__cpo5beginE:
	.zero		1
	.type		_ZN34_INTERNAL_fca40747_4_k_cu_54babb5d6thrust24THRUST_300001_SM_1000_NS12placeholders2_5E,@object
	.size		_ZN34_INTERNAL_fca40747_4_k_cu_54babb5d6thrust24THRUST_300001_SM_1000_NS12placeholders2_5E,(_ZN34_INTERNAL_fca40747_4_k_cu_54babb5d4cuda3std3__45__cpo6rbeginE - _ZN34_INTERNAL_fca40747_4_k_cu_54babb5d6thrust24THRUST_300001_SM_1000_NS12placeholders2_5E)
_ZN34_INTERNAL_fca40747_4_k_cu_54babb5d6thrust24THRUST_300001_SM_1000_NS12placeholders2_5E:
	.zero		1
	.type		_ZN34_INTERNAL_fca40747_4_k_cu_54babb5d4cuda3std3__45__cpo6rbeginE,@object
	.size		_ZN34_INTERNAL_fca40747_4_k_cu_54babb5d4cuda3std3__45__cpo6rbeginE,(_ZN34_INTERNAL_fca40747_4_k_cu_54babb5d4cuda3std6ranges3__45__cpo7advanceE - _ZN34_INTERNAL_fca40747_4_k_cu_54babb5d4cuda3std3__45__cpo6rbeginE)
_ZN34_INTERNAL_fca40747_4_k_cu_54babb5d4cuda3std3__45__cpo6rbeginE:
	.zero		1
	.type		_ZN34_INTERNAL_fca40747_4_k_cu_54babb5d4cuda3std6ranges3__45__cpo7advanceE,@object
	.size		_ZN34_INTERNAL_fca40747_4_k_cu_54babb5d4cuda3std6ranges3__45__cpo7advanceE,(_ZN34_INTERNAL_fca40747_4_k_cu_54babb5d4cuda3std3__47nulloptE - _ZN34_INTERNAL_fca40747_4_k_cu_54babb5d4cuda3std6ranges3__45__cpo7advanceE)
_ZN34_INTERNAL_fca40747_4_k_cu_54babb5d4cuda3std6ranges3__45__cpo7advanceE:
	.zero		1
	.type		_ZN34_INTERNAL_fca40747_4_k_cu_54babb5d4cuda3std3__47nulloptE,@object
	.size		_ZN34_INTERNAL_fca40747_4_k_cu_54babb5d4cuda3std3__47nulloptE,(_ZN34_INTERNAL_fca40747_4_k_cu_54babb5d4cuda3std6ranges3__45__cpo8distanceE - _ZN34_INTERNAL_fca40747_4_k_cu_54babb5d4cuda3std3__47nulloptE)
_ZN34_INTERNAL_fca40747_4_k_cu_54babb5d4cuda3std3__47nulloptE:
	.zero		1
	.type		_ZN34_INTERNAL_fca40747_4_k_cu_54babb5d4cuda3std6ranges3__45__cpo8distanceE,@object
	.size		_ZN34_INTERNAL_fca40747_4_k_cu_54babb5d4cuda3std6ranges3__45__cpo8distanceE,(_ZN34_INTERNAL_fca40747_4_k_cu_54babb5d6thrust24THRUST_300001_SM_1000_NS12placeholders3_10E - _ZN34_INTERNAL_fca40747_4_k_cu_54babb5d4cuda3std6ranges3__45__cpo8distanceE)
_ZN34_INTERNAL_fca40747_4_k_cu_54babb5d4cuda3std6ranges3__45__cpo8distanceE:
	.zero		1
	.type		_ZN34_INTERNAL_fca40747_4_k_cu_54babb5d6thrust24THRUST_300001_SM_1000_NS12placeholders3_10E,@object
	.size		_ZN34_INTERNAL_fca40747_4_k_cu_54babb5d6thrust24THRUST_300001_SM_1000_NS12placeholders3_10E,(_ZN34_INTERNAL_fca40747_4_k_cu_54babb5d4cuda3std3__419piecewise_constructE - _ZN34_INTERNAL_fca40747_4_k_cu_54babb5d6thrust24THRUST_300001_SM_1000_NS12placeholders3_10E)
_ZN34_INTERNAL_fca40747_4_k_cu_54babb5d6thrust24THRUST_300001_SM_1000_NS12placeholders3_10E:
	.zero		1
	.type		_ZN34_INTERNAL_fca40747_4_k_cu_54babb5d4cuda3std3__419piecewise_constructE,@object
	.size		_ZN34_INTERNAL_fca40747_4_k_cu_54babb5d4cuda3std3__419piecewise_constructE,(_ZN34_INTERNAL_fca40747_4_k_cu_54babb5d4cuda3std6ranges3__45__cpo5cdataE - _ZN34_INTERNAL_fca40747_4_k_cu_54babb5d4cuda3std3__419piecewise_constructE)
_ZN34_INTERNAL_fca40747_4_k_cu_54babb5d4cuda3std3__419piecewise_constructE:
	.zero		1
	.type		_ZN34_INTERNAL_fca40747_4_k_cu_54babb5d4cuda3std6ranges3__45__cpo5cdataE,@object
	.size		_ZN34_INTERNAL_fca40747_4_k_cu_54babb5d4cuda3std6ranges3__45__cpo5cdataE,(_ZN34_INTERNAL_fca40747_4_k_cu_54babb5d6thrust24THRUST_300001_SM_1000_NS12placeholders2_2E - _ZN34_INTERNAL_fca40747_4_k_cu_54babb5d4cuda3std6ranges3__45__cpo5cdataE)
_ZN34_INTERNAL_fca40747_4_k_cu_54babb5d4cuda3std6ranges3__45__cpo5cdataE:
	.zero		1
	.type		_ZN34_INTERNAL_fca40747_4_k_cu_54babb5d6thrust24THRUST_300001_SM_1000_NS12placeholders2_2E,@object
	.size		_ZN34_INTERNAL_fca40747_4_k_cu_54babb5d6thrust24THRUST_300001_SM_1000_NS12placeholders2_2E,(_ZN34_INTERNAL_fca40747_4_k_cu_54babb5d4cuda3std3__45__cpo3endE - _ZN34_INTERNAL_fca40747_4_k_cu_54babb5d6thrust24THRUST_300001_SM_1000_NS12placeholders2_2E)
_ZN34_INTERNAL_fca40747_4_k_cu_54babb5d6thrust24THRUST_300001_SM_1000_NS12placeholders2_2E:
	.zero		1
	.type		_ZN34_INTERNAL_fca40747_4_k_cu_54babb5d4cuda3std3__45__cpo3endE,@object
	.size		_ZN34_INTERNAL_fca40747_4_k_cu_54babb5d4cuda3std3__45__cpo3endE,(_ZN34_INTERNAL_fca40747_4_k_cu_54babb5d4cuda3std6ranges3__45__cpo3endE - _ZN34_INTERNAL_fca40747_4_k_cu_54babb5d4cuda3std3__45__cpo3endE)
_ZN34_INTERNAL_fca40747_4_k_cu_54babb5d4cuda3std3__45__cpo3endE:
	.zero		1
	.type		_ZN34_INTERNAL_fca40747_4_k_cu_54babb5d4cuda3std6ranges3__45__cpo3endE,@object
	.size		_ZN34_INTERNAL_fca40747_4_k_cu_54babb5d4cuda3std6ranges3__45__cpo3endE,(_ZN34_INTERNAL_fca40747_4_k_cu_54babb5d6thrust24THRUST_300001_SM_1000_NS12placeholders2_6E - _ZN34_INTERNAL_fca40747_4_k_cu_54babb5d4cuda3std6ranges3__45__cpo3endE)
_ZN34_INTERNAL_fca40747_4_k_cu_54babb5d4cuda3std6ranges3__45__cpo3endE:
	.zero		1
	.type		_ZN34_INTERNAL_fca40747_4_k_cu_54babb5d6thrust24THRUST_300001_SM_1000_NS12placeholders2_6E,@object
	.size		_ZN34_INTERNAL_fca40747_4_k_cu_54babb5d6thrust24THRUST_300001_SM_1000_NS12placeholders2_6E,(_ZN34_INTERNAL_fca40747_4_k_cu_54babb5d4cuda3std3__45__cpo4rendE - _ZN34_INTERNAL_fca40747_4_k_cu_54babb5d6thrust24THRUST_300001_SM_1000_NS12placeholders2_6E)
_ZN34_INTERNAL_fca40747_4_k_cu_54babb5d6thrust24THRUST_300001_SM_1000_NS12placeholders2_6E:
	.zero		1
	.type		_ZN34_INTERNAL_fca40747_4_k_cu_54babb5d4cuda3std3__45__cpo4rendE,@object
	.size		_ZN34_INTERNAL_fca40747_4_k_cu_54babb5d4cuda3std3__45__cpo4rendE,(_ZN34_INTERNAL_fca40747_4_k_cu_54babb5d4cuda3std6ranges3__45__cpo9iter_swapE - _ZN34_INTERNAL_fca40747_4_k_cu_54babb5d4cuda3std3__45__cpo4rendE)
_ZN34_INTERNAL_fca40747_4_k_cu_54babb5d4cuda3std3__45__cpo4rendE:
	.zero		1
	.type		_ZN34_INTERNAL_fca40747_4_k_cu_54babb5d4cuda3std6ranges3__45__cpo9iter_swapE,@object
	.size		_ZN34_INTERNAL_fca40747_4_k_cu_54babb5d4cuda3std6ranges3__45__cpo9iter_swapE,(_ZN34_INTERNAL_fca40747_4_k_cu_54babb5d4cuda3std3__48unexpectE - _ZN34_INTERNAL_fca40747_4_k_cu_54babb5d4cuda3std6ranges3__45__cpo9iter_swapE)
_ZN34_INTERNAL_fca40747_4_k_cu_54babb5d4cuda3std6ranges3__45__cpo9iter_swapE:
	.zero		1
	.type		_ZN34_INTERNAL_fca40747_4_k_cu_54babb5d4cuda3std3__48unexpectE,@object
	.size		_ZN34_INTERNAL_fca40747_4_k_cu_54babb5d4cuda3std3__48unexpectE,(_ZN34_INTERNAL_fca40747_4_k_cu_54babb5d6thrust24THRUST_300001_SM_1000_NS8cuda_cub3parE - _ZN34_INTERNAL_fca40747_4_k_cu_54babb5d4cuda3std3__48unexpectE)
_ZN34_INTERNAL_fca40747_4_k_cu_54babb5d4cuda3std3__48unexpectE:
	.zero		1
	.type		_ZN34_INTERNAL_fca40747_4_k_cu_54babb5d6thrust24THRUST_300001_SM_1000_NS8cuda_cub3parE,@object
	.size		_ZN34_INTERNAL_fca40747_4_k_cu_54babb5d6thrust24THRUST_300001_SM_1000_NS8cuda_cub3parE,(_ZN34_INTERNAL_fca40747_4_k_cu_54babb5d6thrust24THRUST_300001_SM_1000_NS12placeholders2_4E - _ZN34_INTERNAL_fca40747_4_k_cu_54babb5d6thrust24THRUST_300001_SM_1000_NS8cuda_cub3parE)
_ZN34_INTERNAL_fca40747_4_k_cu_54babb5d6thrust24THRUST_300001_SM_1000_NS8cuda_cub3parE:
	.zero		1
	.type		_ZN34_INTERNAL_fca40747_4_k_cu_54babb5d6thrust24THRUST_300001_SM_1000_NS12placeholders2_4E,@object
	.size		_ZN34_INTERNAL_fca40747_4_k_cu_54babb5d6thrust24THRUST_300001_SM_1000_NS12placeholders2_4E,(_ZN34_INTERNAL_fca40747_4_k_cu_54babb5d4cuda3std3__45__cpo4cendE - _ZN34_INTERNAL_fca40747_4_k_cu_54babb5d6thrust24THRUST_300001_SM_1000_NS12placeholders2_4E)
_ZN34_INTERNAL_fca40747_4_k_cu_54babb5d6thrust24THRUST_300001_SM_1000_NS12placeholders2_4E:
	.zero		1
	.type		_ZN34_INTERNAL_fca40747_4_k_cu_54babb5d4cuda3std3__45__cpo4cendE,@object
	.size		_ZN34_INTERNAL_fca40747_4_k_cu_54babb5d4cuda3std3__45__cpo4cendE,(_ZN34_INTERNAL_fca40747_4_k_cu_54babb5d4cuda3std6ranges3__45__cpo4cendE - _ZN34_INTERNAL_fca40747_4_k_cu_54babb5d4cuda3std3__45__cpo4cendE)
_ZN34_INTERNAL_fca40747_4_k_cu_54babb5d4cuda3std3__45__cpo4cendE:
	.zero		1
	.type		_ZN34_INTERNAL_fca40747_4_k_cu_54babb5d4cuda3std6ranges3__45__cpo4cendE,@object
	.size		_ZN34_INTERNAL_fca40747_4_k_cu_54babb5d4cuda3std6ranges3__45__cpo4cendE,(_ZN34_INTERNAL_fca40747_4_k_cu_54babb5d4cuda3std3__420unreachable_sentinelE - _ZN34_INTERNAL_fca40747_4_k_cu_54babb5d4cuda3std6ranges3__45__cpo4cendE)
_ZN34_INTERNAL_fca40747_4_k_cu_54babb5d4cuda3std6ranges3__45__cpo4cendE:
	.zero		1
	.type		_ZN34_INTERNAL_fca40747_4_k_cu_54babb5d4cuda3std3__420unreachable_sentinelE,@object
	.size		_ZN34_INTERNAL_fca40747_4_k_cu_54babb5d4cuda3std3__420unreachable_sentinelE,(_ZN34_INTERNAL_fca40747_4_k_cu_54babb5d4cuda3std6ranges3__45__cpo5ssizeE - _ZN34_INTERNAL_fca40747_4_k_cu_54babb5d4cuda3std3__420unreachable_sentinelE)
_ZN34_INTERNAL_fca40747_4_k_cu_54babb5d4cuda3std3__420unreachable_sentinelE:
	.zero		1
	.type		_ZN34_INTERNAL_fca40747_4_k_cu_54babb5d4cuda3std6ranges3__45__cpo5ssizeE,@object
	.size		_ZN34_INTERNAL_fca40747_4_k_cu_54babb5d4cuda3std6ranges3__45__cpo5ssizeE,(_ZN34_INTERNAL_fca40747_4_k_cu_54babb5d6thrust24THRUST_300001_SM_1000_NS12placeholders2_8E - _ZN34_INTERNAL_fca40747_4_k_cu_54babb5d4cuda3std6ranges3__45__cpo5ssizeE)
_ZN34_INTERNAL_fca40747_4_k_cu_54babb5d4cuda3std6ranges3__45__cpo5ssizeE:
	.zero		1
	.type		_ZN34_INTERNAL_fca40747_4_k_cu_54babb5d6thrust24THRUST_300001_SM_1000_NS12placeholders2_8E,@object
	.size		_ZN34_INTERNAL_fca40747_4_k_cu_54babb5d6thrust24THRUST_300001_SM_1000_NS12placeholders2_8E,(_ZN34_INTERNAL_fca40747_4_k_cu_54babb5d4cuda3std3__45__cpo5crendE - _ZN34_INTERNAL_fca40747_4_k_cu_54babb5d6thrust24THRUST_300001_SM_1000_NS12placeholders2_8E)
_ZN34_INTERNAL_fca40747_4_k_cu_54babb5d6thrust24THRUST_300001_SM_1000_NS12placeholders2_8E:
	.zero		1
	.type		_ZN34_INTERNAL_fca40747_4_k_cu_54babb5d4cuda3std3__45__cpo5crendE,@object
	.size		_ZN34_INTERNAL_fca40747_4_k_cu_54babb5d4cuda3std3__45__cpo5crendE,(_ZN34_INTERNAL_fca40747_4_k_cu_54babb5d4cuda3std6ranges3__45__cpo4prevE - _ZN34_INTERNAL_fca40747_4_k_cu_54babb5d4cuda3std3__45__cpo5crendE)
_ZN34_INTERNAL_fca40747_4_k_cu_54babb5d4cuda3std3__45__cpo5crendE:
	.zero		1
	.type		_ZN34_INTERNAL_fca40747_4_k_cu_54babb5d4cuda3std6ranges3__45__cpo4prevE,@object
	.size		_ZN34_INTERNAL_fca40747_4_k_cu_54babb5d4cuda3std6ranges3__45__cpo4prevE,(_ZN34_INTERNAL_fca40747_4_k_cu_54babb5d4cuda3std6ranges3__45__cpo9iter_moveE - _ZN34_INTERNAL_fca40747_4_k_cu_54babb5d4cuda3std6ranges3__45__cpo4prevE)
_ZN34_INTERNAL_fca40747_4_k_cu_54babb5d4cuda3std6ranges3__45__cpo4prevE:
	.zero		1
	.type		_ZN34_INTERNAL_fca40747_4_k_cu_54babb5d4cuda3std6ranges3__45__cpo9iter_moveE,@object
	.size		_ZN34_INTERNAL_fca40747_4_k_cu_54babb5d4cuda3std6ranges3__45__cpo9iter_moveE,(_ZN34_INTERNAL_fca40747_4_k_cu_54babb5d6thrust24THRUST_300001_SM_1000_NS6system6detail10sequential3seqE - _ZN34_INTERNAL_fca40747_4_k_cu_54babb5d4cuda3std6ranges3__45__cpo9iter_moveE)
_ZN34_INTERNAL_fca40747_4_k_cu_54babb5d4cuda3std6ranges3__45__cpo9iter_moveE:
	.zero		1
	.type		_ZN34_INTERNAL_fca40747_4_k_cu_54babb5d6thrust24THRUST_300001_SM_1000_NS6system6detail10sequential3seqE,@object
	.size		_ZN34_INTERNAL_fca40747_4_k_cu_54babb5d6thrust24THRUST_300001_SM_1000_NS6system6detail10sequential3seqE,(.L_31 - _ZN34_INTERNAL_fca40747_4_k_cu_54babb5d6thrust24THRUST_300001_SM_1000_NS6system6detail10sequential3seqE)
_ZN34_INTERNAL_fca40747_4_k_cu_54babb5d6thrust24THRUST_300001_SM_1000_NS6system6detail10sequential3seqE:
	.zero		1
.L_31:


//--------------------- .nv.constant0._ZN3cub18CUB_300001_SM_10006detail9transform16transform_kernelINS2_10policy_hubILb1EN4cuda3std3__45tupleIJN6thrust24THRUST_300001_SM_1000_NS6detail15normal_iteratorINSA_10device_ptrIfEEEESF_EEEE10policy1000El13saxpy_functorSF_JPfSK_EEEvT0_iT1_T2_DpNS2_10kernel_argIT3_EE --------------------------
	.section	.nv.constant0._ZN3cub18CUB_300001_SM_10006detail9transform16transform_kernelINS2_10policy_hubILb1EN4cuda3std3__45tupleIJN6thrust24THRUST_300001_SM_1000_NS6detail15normal_iteratorINSA_10device_ptrIfEEEESF_EEEE10policy1000El13saxpy_functorSF_JPfSK_EEEvT0_iT1_T2_DpNS2_10kernel_argIT3_EE,"a",@progbits
	.sectionflags	@""
	.align	4
.nv.constant0._ZN3cub18CUB_300001_SM_10006detail9transform16transform_kernelINS2_10policy_hubILb1EN4cuda3std3__45tupleIJN6thrust24THRUST_300001_SM_1000_NS6detail15normal_iteratorINSA_10device_ptrIfEEEESF_EEEE10policy1000El13saxpy_functorSF_JPfSK_EEEvT0_iT1_T2_DpNS2_10kernel_argIT3_EE:
	.zero		952


//--------------------- .nv.constant0._ZN3cub18CUB_300001_SM_10006detail9transform16transform_kernelINS2_10policy_hubILb1EN4cuda3std3__45tupleIJN6thrust24THRUST_300001_SM_1000_NS6detail15normal_iteratorINSA_10device_ptrIfEEEESF_EEEE10policy1000Ei13saxpy_functorSF_JPfSK_EEEvT0_iT1_T2_DpNS2_10kernel_argIT3_EE --------------------------
	.section	.nv.constant0._ZN3cub18CUB_300001_SM_10006detail9transform16transform_kernelINS2_10policy_hubILb1EN4cuda3std3__45tupleIJN6thrust24THRUST_300001_SM_1000_NS6detail15normal_iteratorINSA_10device_ptrIfEEEESF_EEEE10policy1000Ei13saxpy_functorSF_JPfSK_EEEvT0_iT1_T2_DpNS2_10kernel_argIT3_EE,"a",@progbits
	.sectionflags	@""
	.align	4
.nv.constant0._ZN3cub18CUB_300001_SM_10006detail9transform16transform_kernelINS2_10policy_hubILb1EN4cuda3std3__45tupleIJN6thrust24THRUST_300001_SM_1000_NS6detail15normal_iteratorINSA_10device_ptrIfEEEESF_EEEE10policy1000Ei13saxpy_functorSF_JPfSK_EEEvT0_iT1_T2_DpNS2_10kernel_argIT3_EE:
	.zero		952


//--------------------- .nv.constant0._ZN3cub18CUB_300001_SM_10006detail11EmptyKernelIvEEvv --------------------------
	.section	.nv.constant0._ZN3cub18CUB_300001_SM_10006detail11EmptyKernelIvEEvv,"a",@progbits
	.sectionflags	@""
	.align	4
.nv.constant0._ZN3cub18CUB_300001_SM_10006detail11EmptyKernelIvEEvv:
	.zero		896


//--------------------- SYMBOLS --------------------------

	.type		.nv.reservedSmem.offset0,@object
	.size		.nv.reservedSmem.offset0,0x4
